//
// Generated by NVIDIA NVVM Compiler
//
// Compiler Build ID: CL-36424714
// Cuda compilation tools, release 13.0, V13.0.88
// Based on NVVM 20.0.0
//

.version 9.0
.target sm_100
.address_size 64

	// .globl	_Z7printmePhS_S_
.extern .func  (.param .b32 func_retval0) vprintf
(
	.param .b64 vprintf_param_0,
	.param .b64 vprintf_param_1
)
;
.global .align 1 .b8 $str[4] = {84, 58, 32};
.global .align 1 .b8 $str$1[5] = {37, 48, 50, 120};
.global .align 1 .b8 $str$2[2] = {10};
.global .align 1 .b8 $str$3[4] = {65, 58, 32};
.global .align 1 .b8 $str$4[4] = {66, 58, 32};

.visible .entry _Z7printmePhS_S_(
	.param .u64 .ptr .align 1 _Z7printmePhS_S__param_0,
	.param .u64 .ptr .align 1 _Z7printmePhS_S__param_1,
	.param .u64 .ptr .align 1 _Z7printmePhS_S__param_2
)
{
	.local .align 8 .b8 	__local_depot0[8];
	.reg .b64 	%SP;
	.reg .b64 	%SPL;
	.reg .b32 	%r<329>;
	.reg .b64 	%rd<19>;

	mov.u64 	%SPL, __local_depot0;
	cvta.local.u64 	%SP, %SPL;
	ld.param.u64 	%rd1, [_Z7printmePhS_S__param_0];
	ld.param.u64 	%rd2, [_Z7printmePhS_S__param_1];
	ld.param.u64 	%rd3, [_Z7printmePhS_S__param_2];
	cvta.to.global.u64 	%rd4, %rd1;
	cvta.to.global.u64 	%rd5, %rd3;
	cvta.to.global.u64 	%rd6, %rd2;
	add.u64 	%rd7, %SP, 0;
	add.u64 	%rd8, %SPL, 0;
	mov.u64 	%rd9, $str;
	cvta.global.u64 	%rd10, %rd9;
	{ // callseq 0, 0
	.param .b64 param0;
	st.param.b64 	[param0], %rd10;
	.param .b64 param1;
	st.param.b64 	[param1], 0;
	.param .b32 retval0;
	call.uni (retval0), 
	vprintf, 
	(
	param0, 
	param1
	);
	ld.param.b32 	%r1, [retval0];
	} // callseq 0
	ld.global.u8 	%r3, [%rd4];
	st.local.u32 	[%rd8], %r3;
	mov.u64 	%rd11, $str$1;
	cvta.global.u64 	%rd12, %rd11;
	{ // callseq 1, 0
	.param .b64 param0;
	st.param.b64 	[param0], %rd12;
	.param .b64 param1;
	st.param.b64 	[param1], %rd7;
	.param .b32 retval0;
	call.uni (retval0), 
	vprintf, 
	(
	param0, 
	param1
	);
	ld.param.b32 	%r4, [retval0];
	} // callseq 1
	ld.global.u8 	%r6, [%rd4+1];
	st.local.u32 	[%rd8], %r6;
	{ // callseq 2, 0
	.param .b64 param0;
	st.param.b64 	[param0], %rd12;
	.param .b64 param1;
	st.param.b64 	[param1], %rd7;
	.param .b32 retval0;
	call.uni (retval0), 
	vprintf, 
	(
	param0, 
	param1
	);
	ld.param.b32 	%r7, [retval0];
	} // callseq 2
	ld.global.u8 	%r9, [%rd4+2];
	st.local.u32 	[%rd8], %r9;
	{ // callseq 3, 0
	.param .b64 param0;
	st.param.b64 	[param0], %rd12;
	.param .b64 param1;
	st.param.b64 	[param1], %rd7;
	.param .b32 retval0;
	call.uni (retval0), 
	vprintf, 
	(
	param0, 
	param1
	);
	ld.param.b32 	%r10, [retval0];
	} // callseq 3
	ld.global.u8 	%r12, [%rd4+3];
	st.local.u32 	[%rd8], %r12;
	{ // callseq 4, 0
	.param .b64 param0;
	st.param.b64 	[param0], %rd12;
	.param .b64 param1;
	st.param.b64 	[param1], %rd7;
	.param .b32 retval0;
	call.uni (retval0), 
	vprintf, 
	(
	param0, 
	param1
	);
	ld.param.b32 	%r13, [retval0];
	} // callseq 4
	ld.global.u8 	%r15, [%rd4+4];
	st.local.u32 	[%rd8], %r15;
	{ // callseq 5, 0
	.param .b64 param0;
	st.param.b64 	[param0], %rd12;
	.param .b64 param1;
	st.param.b64 	[param1], %rd7;
	.param .b32 retval0;
	call.uni (retval0), 
	vprintf, 
	(
	param0, 
	param1
	);
	ld.param.b32 	%r16, [retval0];
	} // callseq 5
	ld.global.u8 	%r18, [%rd4+5];
	st.local.u32 	[%rd8], %r18;
	{ // callseq 6, 0
	.param .b64 param0;
	st.param.b64 	[param0], %rd12;
	.param .b64 param1;
	st.param.b64 	[param1], %rd7;
	.param .b32 retval0;
	call.uni (retval0), 
	vprintf, 
	(
	param0, 
	param1
	);
	ld.param.b32 	%r19, [retval0];
	} // callseq 6
	ld.global.u8 	%r21, [%rd4+6];
	st.local.u32 	[%rd8], %r21;
	{ // callseq 7, 0
	.param .b64 param0;
	st.param.b64 	[param0], %rd12;
	.param .b64 param1;
	st.param.b64 	[param1], %rd7;
	.param .b32 retval0;
	call.uni (retval0), 
	vprintf, 
	(
	param0, 
	param1
	);
	ld.param.b32 	%r22, [retval0];
	} // callseq 7
	ld.global.u8 	%r24, [%rd4+7];
	st.local.u32 	[%rd8], %r24;
	{ // callseq 8, 0
	.param .b64 param0;
	st.param.b64 	[param0], %rd12;
	.param .b64 param1;
	st.param.b64 	[param1], %rd7;
	.param .b32 retval0;
	call.uni (retval0), 
	vprintf, 
	(
	param0, 
	param1
	);
	ld.param.b32 	%r25, [retval0];
	} // callseq 8
	ld.global.u8 	%r27, [%rd4+8];
	st.local.u32 	[%rd8], %r27;
	{ // callseq 9, 0
	.param .b64 param0;
	st.param.b64 	[param0], %rd12;
	.param .b64 param1;
	st.param.b64 	[param1], %rd7;
	.param .b32 retval0;
	call.uni (retval0), 
	vprintf, 
	(
	param0, 
	param1
	);
	ld.param.b32 	%r28, [retval0];
	} // callseq 9
	ld.global.u8 	%r30, [%rd4+9];
	st.local.u32 	[%rd8], %r30;
	{ // callseq 10, 0
	.param .b64 param0;
	st.param.b64 	[param0], %rd12;
	.param .b64 param1;
	st.param.b64 	[param1], %rd7;
	.param .b32 retval0;
	call.uni (retval0), 
	vprintf, 
	(
	param0, 
	param1
	);
	ld.param.b32 	%r31, [retval0];
	} // callseq 10
	ld.global.u8 	%r33, [%rd4+10];
	st.local.u32 	[%rd8], %r33;
	{ // callseq 11, 0
	.param .b64 param0;
	st.param.b64 	[param0], %rd12;
	.param .b64 param1;
	st.param.b64 	[param1], %rd7;
	.param .b32 retval0;
	call.uni (retval0), 
	vprintf, 
	(
	param0, 
	param1
	);
	ld.param.b32 	%r34, [retval0];
	} // callseq 11
	ld.global.u8 	%r36, [%rd4+11];
	st.local.u32 	[%rd8], %r36;
	{ // callseq 12, 0
	.param .b64 param0;
	st.param.b64 	[param0], %rd12;
	.param .b64 param1;
	st.param.b64 	[param1], %rd7;
	.param .b32 retval0;
	call.uni (retval0), 
	vprintf, 
	(
	param0, 
	param1
	);
	ld.param.b32 	%r37, [retval0];
	} // callseq 12
	ld.global.u8 	%r39, [%rd4+12];
	st.local.u32 	[%rd8], %r39;
	{ // callseq 13, 0
	.param .b64 param0;
	st.param.b64 	[param0], %rd12;
	.param .b64 param1;
	st.param.b64 	[param1], %rd7;
	.param .b32 retval0;
	call.uni (retval0), 
	vprintf, 
	(
	param0, 
	param1
	);
	ld.param.b32 	%r40, [retval0];
	} // callseq 13
	ld.global.u8 	%r42, [%rd4+13];
	st.local.u32 	[%rd8], %r42;
	{ // callseq 14, 0
	.param .b64 param0;
	st.param.b64 	[param0], %rd12;
	.param .b64 param1;
	st.param.b64 	[param1], %rd7;
	.param .b32 retval0;
	call.uni (retval0), 
	vprintf, 
	(
	param0, 
	param1
	);
	ld.param.b32 	%r43, [retval0];
	} // callseq 14
	ld.global.u8 	%r45, [%rd4+14];
	st.local.u32 	[%rd8], %r45;
	{ // callseq 15, 0
	.param .b64 param0;
	st.param.b64 	[param0], %rd12;
	.param .b64 param1;
	st.param.b64 	[param1], %rd7;
	.param .b32 retval0;
	call.uni (retval0), 
	vprintf, 
	(
	param0, 
	param1
	);
	ld.param.b32 	%r46, [retval0];
	} // callseq 15
	ld.global.u8 	%r48, [%rd4+15];
	st.local.u32 	[%rd8], %r48;
	{ // callseq 16, 0
	.param .b64 param0;
	st.param.b64 	[param0], %rd12;
	.param .b64 param1;
	st.param.b64 	[param1], %rd7;
	.param .b32 retval0;
	call.uni (retval0), 
	vprintf, 
	(
	param0, 
	param1
	);
	ld.param.b32 	%r49, [retval0];
	} // callseq 16
	mov.u64 	%rd13, $str$2;
	cvta.global.u64 	%rd14, %rd13;
	{ // callseq 17, 0
	.param .b64 param0;
	st.param.b64 	[param0], %rd14;
	.param .b64 param1;
	st.param.b64 	[param1], 0;
	.param .b32 retval0;
	call.uni (retval0), 
	vprintf, 
	(
	param0, 
	param1
	);
	ld.param.b32 	%r51, [retval0];
	} // callseq 17
	mov.u64 	%rd15, $str$3;
	cvta.global.u64 	%rd16, %rd15;
	{ // callseq 18, 0
	.param .b64 param0;
	st.param.b64 	[param0], %rd16;
	.param .b64 param1;
	st.param.b64 	[param1], 0;
	.param .b32 retval0;
	call.uni (retval0), 
	vprintf, 
	(
	param0, 
	param1
	);
	ld.param.b32 	%r53, [retval0];
	} // callseq 18
	ld.global.u8 	%r55, [%rd6];
	st.local.u32 	[%rd8], %r55;
	{ // callseq 19, 0
	.param .b64 param0;
	st.param.b64 	[param0], %rd12;
	.param .b64 param1;
	st.param.b64 	[param1], %rd7;
	.param .b32 retval0;
	call.uni (retval0), 
	vprintf, 
	(
	param0, 
	param1
	);
	ld.param.b32 	%r56, [retval0];
	} // callseq 19
	ld.global.u8 	%r58, [%rd6+1];
	st.local.u32 	[%rd8], %r58;
	{ // callseq 20, 0
	.param .b64 param0;
	st.param.b64 	[param0], %rd12;
	.param .b64 param1;
	st.param.b64 	[param1], %rd7;
	.param .b32 retval0;
	call.uni (retval0), 
	vprintf, 
	(
	param0, 
	param1
	);
	ld.param.b32 	%r59, [retval0];
	} // callseq 20
	ld.global.u8 	%r61, [%rd6+2];
	st.local.u32 	[%rd8], %r61;
	{ // callseq 21, 0
	.param .b64 param0;
	st.param.b64 	[param0], %rd12;
	.param .b64 param1;
	st.param.b64 	[param1], %rd7;
	.param .b32 retval0;
	call.uni (retval0), 
	vprintf, 
	(
	param0, 
	param1
	);
	ld.param.b32 	%r62, [retval0];
	} // callseq 21
	ld.global.u8 	%r64, [%rd6+3];
	st.local.u32 	[%rd8], %r64;
	{ // callseq 22, 0
	.param .b64 param0;
	st.param.b64 	[param0], %rd12;
	.param .b64 param1;
	st.param.b64 	[param1], %rd7;
	.param .b32 retval0;
	call.uni (retval0), 
	vprintf, 
	(
	param0, 
	param1
	);
	ld.param.b32 	%r65, [retval0];
	} // callseq 22
	ld.global.u8 	%r67, [%rd6+4];
	st.local.u32 	[%rd8], %r67;
	{ // callseq 23, 0
	.param .b64 param0;
	st.param.b64 	[param0], %rd12;
	.param .b64 param1;
	st.param.b64 	[param1], %rd7;
	.param .b32 retval0;
	call.uni (retval0), 
	vprintf, 
	(
	param0, 
	param1
	);
	ld.param.b32 	%r68, [retval0];
	} // callseq 23
	ld.global.u8 	%r70, [%rd6+5];
	st.local.u32 	[%rd8], %r70;
	{ // callseq 24, 0
	.param .b64 param0;
	st.param.b64 	[param0], %rd12;
	.param .b64 param1;
	st.param.b64 	[param1], %rd7;
	.param .b32 retval0;
	call.uni (retval0), 
	vprintf, 
	(
	param0, 
	param1
	);
	ld.param.b32 	%r71, [retval0];
	} // callseq 24
	ld.global.u8 	%r73, [%rd6+6];
	st.local.u32 	[%rd8], %r73;
	{ // callseq 25, 0
	.param .b64 param0;
	st.param.b64 	[param0], %rd12;
	.param .b64 param1;
	st.param.b64 	[param1], %rd7;
	.param .b32 retval0;
	call.uni (retval0), 
	vprintf, 
	(
	param0, 
	param1
	);
	ld.param.b32 	%r74, [retval0];
	} // callseq 25
	ld.global.u8 	%r76, [%rd6+7];
	st.local.u32 	[%rd8], %r76;
	{ // callseq 26, 0
	.param .b64 param0;
	st.param.b64 	[param0], %rd12;
	.param .b64 param1;
	st.param.b64 	[param1], %rd7;
	.param .b32 retval0;
	call.uni (retval0), 
	vprintf, 
	(
	param0, 
	param1
	);
	ld.param.b32 	%r77, [retval0];
	} // callseq 26
	ld.global.u8 	%r79, [%rd6+8];
	st.local.u32 	[%rd8], %r79;
	{ // callseq 27, 0
	.param .b64 param0;
	st.param.b64 	[param0], %rd12;
	.param .b64 param1;
	st.param.b64 	[param1], %rd7;
	.param .b32 retval0;
	call.uni (retval0), 
	vprintf, 
	(
	param0, 
	param1
	);
	ld.param.b32 	%r80, [retval0];
	} // callseq 27
	ld.global.u8 	%r82, [%rd6+9];
	st.local.u32 	[%rd8], %r82;
	{ // callseq 28, 0
	.param .b64 param0;
	st.param.b64 	[param0], %rd12;
	.param .b64 param1;
	st.param.b64 	[param1], %rd7;
	.param .b32 retval0;
	call.uni (retval0), 
	vprintf, 
	(
	param0, 
	param1
	);
	ld.param.b32 	%r83, [retval0];
	} // callseq 28
	ld.global.u8 	%r85, [%rd6+10];
	st.local.u32 	[%rd8], %r85;
	{ // callseq 29, 0
	.param .b64 param0;
	st.param.b64 	[param0], %rd12;
	.param .b64 param1;
	st.param.b64 	[param1], %rd7;
	.param .b32 retval0;
	call.uni (retval0), 
	vprintf, 
	(
	param0, 
	param1
	);
	ld.param.b32 	%r86, [retval0];
	} // callseq 29
	ld.global.u8 	%r88, [%rd6+11];
	st.local.u32 	[%rd8], %r88;
	{ // callseq 30, 0
	.param .b64 param0;
	st.param.b64 	[param0], %rd12;
	.param .b64 param1;
	st.param.b64 	[param1], %rd7;
	.param .b32 retval0;
	call.uni (retval0), 
	vprintf, 
	(
	param0, 
	param1
	);
	ld.param.b32 	%r89, [retval0];
	} // callseq 30
	ld.global.u8 	%r91, [%rd6+12];
	st.local.u32 	[%rd8], %r91;
	{ // callseq 31, 0
	.param .b64 param0;
	st.param.b64 	[param0], %rd12;
	.param .b64 param1;
	st.param.b64 	[param1], %rd7;
	.param .b32 retval0;
	call.uni (retval0), 
	vprintf, 
	(
	param0, 
	param1
	);
	ld.param.b32 	%r92, [retval0];
	} // callseq 31
	ld.global.u8 	%r94, [%rd6+13];
	st.local.u32 	[%rd8], %r94;
	{ // callseq 32, 0
	.param .b64 param0;
	st.param.b64 	[param0], %rd12;
	.param .b64 param1;
	st.param.b64 	[param1], %rd7;
	.param .b32 retval0;
	call.uni (retval0), 
	vprintf, 
	(
	param0, 
	param1
	);
	ld.param.b32 	%r95, [retval0];
	} // callseq 32
	ld.global.u8 	%r97, [%rd6+14];
	st.local.u32 	[%rd8], %r97;
	{ // callseq 33, 0
	.param .b64 param0;
	st.param.b64 	[param0], %rd12;
	.param .b64 param1;
	st.param.b64 	[param1], %rd7;
	.param .b32 retval0;
	call.uni (retval0), 
	vprintf, 
	(
	param0, 
	param1
	);
	ld.param.b32 	%r98, [retval0];
	} // callseq 33
	ld.global.u8 	%r100, [%rd6+15];
	st.local.u32 	[%rd8], %r100;
	{ // callseq 34, 0
	.param .b64 param0;
	st.param.b64 	[param0], %rd12;
	.param .b64 param1;
	st.param.b64 	[param1], %rd7;
	.param .b32 retval0;
	call.uni (retval0), 
	vprintf, 
	(
	param0, 
	param1
	);
	ld.param.b32 	%r101, [retval0];
	} // callseq 34
	{ // callseq 35, 0
	.param .b64 param0;
	st.param.b64 	[param0], %rd14;
	.param .b64 param1;
	st.param.b64 	[param1], 0;
	.param .b32 retval0;
	call.uni (retval0), 
	vprintf, 
	(
	param0, 
	param1
	);
	ld.param.b32 	%r103, [retval0];
	} // callseq 35
	mov.u64 	%rd17, $str$4;
	cvta.global.u64 	%rd18, %rd17;
	{ // callseq 36, 0
	.param .b64 param0;
	st.param.b64 	[param0], %rd18;
	.param .b64 param1;
	st.param.b64 	[param1], 0;
	.param .b32 retval0;
	call.uni (retval0), 
	vprintf, 
	(
	param0, 
	param1
	);
	ld.param.b32 	%r105, [retval0];
	} // callseq 36
	ld.global.u8 	%r107, [%rd5];
	st.local.u32 	[%rd8], %r107;
	{ // callseq 37, 0
	.param .b64 param0;
	st.param.b64 	[param0], %rd12;
	.param .b64 param1;
	st.param.b64 	[param1], %rd7;
	.param .b32 retval0;
	call.uni (retval0), 
	vprintf, 
	(
	param0, 
	param1
	);
	ld.param.b32 	%r108, [retval0];
	} // callseq 37
	ld.global.u8 	%r110, [%rd5+1];
	st.local.u32 	[%rd8], %r110;
	{ // callseq 38, 0
	.param .b64 param0;
	st.param.b64 	[param0], %rd12;
	.param .b64 param1;
	st.param.b64 	[param1], %rd7;
	.param .b32 retval0;
	call.uni (retval0), 
	vprintf, 
	(
	param0, 
	param1
	);
	ld.param.b32 	%r111, [retval0];
	} // callseq 38
	ld.global.u8 	%r113, [%rd5+2];
	st.local.u32 	[%rd8], %r113;
	{ // callseq 39, 0
	.param .b64 param0;
	st.param.b64 	[param0], %rd12;
	.param .b64 param1;
	st.param.b64 	[param1], %rd7;
	.param .b32 retval0;
	call.uni (retval0), 
	vprintf, 
	(
	param0, 
	param1
	);
	ld.param.b32 	%r114, [retval0];
	} // callseq 39
	ld.global.u8 	%r116, [%rd5+3];
	st.local.u32 	[%rd8], %r116;
	{ // callseq 40, 0
	.param .b64 param0;
	st.param.b64 	[param0], %rd12;
	.param .b64 param1;
	st.param.b64 	[param1], %rd7;
	.param .b32 retval0;
	call.uni (retval0), 
	vprintf, 
	(
	param0, 
	param1
	);
	ld.param.b32 	%r117, [retval0];
	} // callseq 40
	ld.global.u8 	%r119, [%rd5+4];
	st.local.u32 	[%rd8], %r119;
	{ // callseq 41, 0
	.param .b64 param0;
	st.param.b64 	[param0], %rd12;
	.param .b64 param1;
	st.param.b64 	[param1], %rd7;
	.param .b32 retval0;
	call.uni (retval0), 
	vprintf, 
	(
	param0, 
	param1
	);
	ld.param.b32 	%r120, [retval0];
	} // callseq 41
	ld.global.u8 	%r122, [%rd5+5];
	st.local.u32 	[%rd8], %r122;
	{ // callseq 42, 0
	.param .b64 param0;
	st.param.b64 	[param0], %rd12;
	.param .b64 param1;
	st.param.b64 	[param1], %rd7;
	.param .b32 retval0;
	call.uni (retval0), 
	vprintf, 
	(
	param0, 
	param1
	);
	ld.param.b32 	%r123, [retval0];
	} // callseq 42
	ld.global.u8 	%r125, [%rd5+6];
	st.local.u32 	[%rd8], %r125;
	{ // callseq 43, 0
	.param .b64 param0;
	st.param.b64 	[param0], %rd12;
	.param .b64 param1;
	st.param.b64 	[param1], %rd7;
	.param .b32 retval0;
	call.uni (retval0), 
	vprintf, 
	(
	param0, 
	param1
	);
	ld.param.b32 	%r126, [retval0];
	} // callseq 43
	ld.global.u8 	%r128, [%rd5+7];
	st.local.u32 	[%rd8], %r128;
	{ // callseq 44, 0
	.param .b64 param0;
	st.param.b64 	[param0], %rd12;
	.param .b64 param1;
	st.param.b64 	[param1], %rd7;
	.param .b32 retval0;
	call.uni (retval0), 
	vprintf, 
	(
	param0, 
	param1
	);
	ld.param.b32 	%r129, [retval0];
	} // callseq 44
	ld.global.u8 	%r131, [%rd5+8];
	st.local.u32 	[%rd8], %r131;
	{ // callseq 45, 0
	.param .b64 param0;
	st.param.b64 	[param0], %rd12;
	.param .b64 param1;
	st.param.b64 	[param1], %rd7;
	.param .b32 retval0;
	call.uni (retval0), 
	vprintf, 
	(
	param0, 
	param1
	);
	ld.param.b32 	%r132, [retval0];
	} // callseq 45
	ld.global.u8 	%r134, [%rd5+9];
	st.local.u32 	[%rd8], %r134;
	{ // callseq 46, 0
	.param .b64 param0;
	st.param.b64 	[param0], %rd12;
	.param .b64 param1;
	st.param.b64 	[param1], %rd7;
	.param .b32 retval0;
	call.uni (retval0), 
	vprintf, 
	(
	param0, 
	param1
	);
	ld.param.b32 	%r135, [retval0];
	} // callseq 46
	ld.global.u8 	%r137, [%rd5+10];
	st.local.u32 	[%rd8], %r137;
	{ // callseq 47, 0
	.param .b64 param0;
	st.param.b64 	[param0], %rd12;
	.param .b64 param1;
	st.param.b64 	[param1], %rd7;
	.param .b32 retval0;
	call.uni (retval0), 
	vprintf, 
	(
	param0, 
	param1
	);
	ld.param.b32 	%r138, [retval0];
	} // callseq 47
	ld.global.u8 	%r140, [%rd5+11];
	st.local.u32 	[%rd8], %r140;
	{ // callseq 48, 0
	.param .b64 param0;
	st.param.b64 	[param0], %rd12;
	.param .b64 param1;
	st.param.b64 	[param1], %rd7;
	.param .b32 retval0;
	call.uni (retval0), 
	vprintf, 
	(
	param0, 
	param1
	);
	ld.param.b32 	%r141, [retval0];
	} // callseq 48
	ld.global.u8 	%r143, [%rd5+12];
	st.local.u32 	[%rd8], %r143;
	{ // callseq 49, 0
	.param .b64 param0;
	st.param.b64 	[param0], %rd12;
	.param .b64 param1;
	st.param.b64 	[param1], %rd7;
	.param .b32 retval0;
	call.uni (retval0), 
	vprintf, 
	(
	param0, 
	param1
	);
	ld.param.b32 	%r144, [retval0];
	} // callseq 49
	ld.global.u8 	%r146, [%rd5+13];
	st.local.u32 	[%rd8], %r146;
	{ // callseq 50, 0
	.param .b64 param0;
	st.param.b64 	[param0], %rd12;
	.param .b64 param1;
	st.param.b64 	[param1], %rd7;
	.param .b32 retval0;
	call.uni (retval0), 
	vprintf, 
	(
	param0, 
	param1
	);
	ld.param.b32 	%r147, [retval0];
	} // callseq 50
	ld.global.u8 	%r149, [%rd5+14];
	st.local.u32 	[%rd8], %r149;
	{ // callseq 51, 0
	.param .b64 param0;
	st.param.b64 	[param0], %rd12;
	.param .b64 param1;
	st.param.b64 	[param1], %rd7;
	.param .b32 retval0;
	call.uni (retval0), 
	vprintf, 
	(
	param0, 
	param1
	);
	ld.param.b32 	%r150, [retval0];
	} // callseq 51
	ld.global.u8 	%r152, [%rd5+15];
	st.local.u32 	[%rd8], %r152;
	{ // callseq 52, 0
	.param .b64 param0;
	st.param.b64 	[param0], %rd12;
	.param .b64 param1;
	st.param.b64 	[param1], %rd7;
	.param .b32 retval0;
	call.uni (retval0), 
	vprintf, 
	(
	param0, 
	param1
	);
	ld.param.b32 	%r153, [retval0];
	} // callseq 52
	{ // callseq 53, 0
	.param .b64 param0;
	st.param.b64 	[param0], %rd14;
	.param .b64 param1;
	st.param.b64 	[param1], 0;
	.param .b32 retval0;
	call.uni (retval0), 
	vprintf, 
	(
	param0, 
	param1
	);
	ld.param.b32 	%r155, [retval0];
	} // callseq 53
	ld.global.u8 	%r157, [%rd6+1];
	ld.global.u8 	%r158, [%rd6];
	ld.global.u8 	%r159, [%rd6+3];
	ld.global.u8 	%r160, [%rd6+2];
	ld.global.u8 	%r161, [%rd5+1];
	ld.global.u8 	%r162, [%rd5];
	ld.global.u8 	%r163, [%rd5+3];
	ld.global.u8 	%r164, [%rd5+2];
	ld.global.u8 	%r165, [%rd6+5];
	ld.global.u8 	%r166, [%rd6+4];
	ld.global.u8 	%r167, [%rd6+7];
	ld.global.u8 	%r168, [%rd6+6];
	ld.global.u8 	%r169, [%rd5+5];
	ld.global.u8 	%r170, [%rd5+4];
	ld.global.u8 	%r171, [%rd5+7];
	ld.global.u8 	%r172, [%rd5+6];
	st.global.u8 	[%rd4+2], %r160;
	st.global.u8 	[%rd4+3], %r159;
	st.global.u8 	[%rd4], %r158;
	st.global.u8 	[%rd4+1], %r157;
	st.global.u8 	[%rd4+6], %r164;
	st.global.u8 	[%rd4+7], %r163;
	st.global.u8 	[%rd4+4], %r162;
	st.global.u8 	[%rd4+5], %r161;
	st.global.u8 	[%rd4+10], %r168;
	st.global.u8 	[%rd4+11], %r167;
	st.global.u8 	[%rd4+8], %r166;
	st.global.u8 	[%rd4+9], %r165;
	st.global.u8 	[%rd4+14], %r172;
	st.global.u8 	[%rd4+15], %r171;
	st.global.u8 	[%rd4+12], %r170;
	st.global.u8 	[%rd4+13], %r169;
	{ // callseq 54, 0
	.param .b64 param0;
	st.param.b64 	[param0], %rd10;
	.param .b64 param1;
	st.param.b64 	[param1], 0;
	.param .b32 retval0;
	call.uni (retval0), 
	vprintf, 
	(
	param0, 
	param1
	);
	ld.param.b32 	%r173, [retval0];
	} // callseq 54
	ld.global.u8 	%r175, [%rd4];
	st.local.u32 	[%rd8], %r175;
	{ // callseq 55, 0
	.param .b64 param0;
	st.param.b64 	[param0], %rd12;
	.param .b64 param1;
	st.param.b64 	[param1], %rd7;
	.param .b32 retval0;
	call.uni (retval0), 
	vprintf, 
	(
	param0, 
	param1
	);
	ld.param.b32 	%r176, [retval0];
	} // callseq 55
	ld.global.u8 	%r178, [%rd4+1];
	st.local.u32 	[%rd8], %r178;
	{ // callseq 56, 0
	.param .b64 param0;
	st.param.b64 	[param0], %rd12;
	.param .b64 param1;
	st.param.b64 	[param1], %rd7;
	.param .b32 retval0;
	call.uni (retval0), 
	vprintf, 
	(
	param0, 
	param1
	);
	ld.param.b32 	%r179, [retval0];
	} // callseq 56
	ld.global.u8 	%r181, [%rd4+2];
	st.local.u32 	[%rd8], %r181;
	{ // callseq 57, 0
	.param .b64 param0;
	st.param.b64 	[param0], %rd12;
	.param .b64 param1;
	st.param.b64 	[param1], %rd7;
	.param .b32 retval0;
	call.uni (retval0), 
	vprintf, 
	(
	param0, 
	param1
	);
	ld.param.b32 	%r182, [retval0];
	} // callseq 57
	ld.global.u8 	%r184, [%rd4+3];
	st.local.u32 	[%rd8], %r184;
	{ // callseq 58, 0
	.param .b64 param0;
	st.param.b64 	[param0], %rd12;
	.param .b64 param1;
	st.param.b64 	[param1], %rd7;
	.param .b32 retval0;
	call.uni (retval0), 
	vprintf, 
	(
	param0, 
	param1
	);
	ld.param.b32 	%r185, [retval0];
	} // callseq 58
	ld.global.u8 	%r187, [%rd4+4];
	st.local.u32 	[%rd8], %r187;
	{ // callseq 59, 0
	.param .b64 param0;
	st.param.b64 	[param0], %rd12;
	.param .b64 param1;
	st.param.b64 	[param1], %rd7;
	.param .b32 retval0;
	call.uni (retval0), 
	vprintf, 
	(
	param0, 
	param1
	);
	ld.param.b32 	%r188, [retval0];
	} // callseq 59
	ld.global.u8 	%r190, [%rd4+5];
	st.local.u32 	[%rd8], %r190;
	{ // callseq 60, 0
	.param .b64 param0;
	st.param.b64 	[param0], %rd12;
	.param .b64 param1;
	st.param.b64 	[param1], %rd7;
	.param .b32 retval0;
	call.uni (retval0), 
	vprintf, 
	(
	param0, 
	param1
	);
	ld.param.b32 	%r191, [retval0];
	} // callseq 60
	ld.global.u8 	%r193, [%rd4+6];
	st.local.u32 	[%rd8], %r193;
	{ // callseq 61, 0
	.param .b64 param0;
	st.param.b64 	[param0], %rd12;
	.param .b64 param1;
	st.param.b64 	[param1], %rd7;
	.param .b32 retval0;
	call.uni (retval0), 
	vprintf, 
	(
	param0, 
	param1
	);
	ld.param.b32 	%r194, [retval0];
	} // callseq 61
	ld.global.u8 	%r196, [%rd4+7];
	st.local.u32 	[%rd8], %r196;
	{ // callseq 62, 0
	.param .b64 param0;
	st.param.b64 	[param0], %rd12;
	.param .b64 param1;
	st.param.b64 	[param1], %rd7;
	.param .b32 retval0;
	call.uni (retval0), 
	vprintf, 
	(
	param0, 
	param1
	);
	ld.param.b32 	%r197, [retval0];
	} // callseq 62
	ld.global.u8 	%r199, [%rd4+8];
	st.local.u32 	[%rd8], %r199;
	{ // callseq 63, 0
	.param .b64 param0;
	st.param.b64 	[param0], %rd12;
	.param .b64 param1;
	st.param.b64 	[param1], %rd7;
	.param .b32 retval0;
	call.uni (retval0), 
	vprintf, 
	(
	param0, 
	param1
	);
	ld.param.b32 	%r200, [retval0];
	} // callseq 63
	ld.global.u8 	%r202, [%rd4+9];
	st.local.u32 	[%rd8], %r202;
	{ // callseq 64, 0
	.param .b64 param0;
	st.param.b64 	[param0], %rd12;
	.param .b64 param1;
	st.param.b64 	[param1], %rd7;
	.param .b32 retval0;
	call.uni (retval0), 
	vprintf, 
	(
	param0, 
	param1
	);
	ld.param.b32 	%r203, [retval0];
	} // callseq 64
	ld.global.u8 	%r205, [%rd4+10];
	st.local.u32 	[%rd8], %r205;
	{ // callseq 65, 0
	.param .b64 param0;
	st.param.b64 	[param0], %rd12;
	.param .b64 param1;
	st.param.b64 	[param1], %rd7;
	.param .b32 retval0;
	call.uni (retval0), 
	vprintf, 
	(
	param0, 
	param1
	);
	ld.param.b32 	%r206, [retval0];
	} // callseq 65
	ld.global.u8 	%r208, [%rd4+11];
	st.local.u32 	[%rd8], %r208;
	{ // callseq 66, 0
	.param .b64 param0;
	st.param.b64 	[param0], %rd12;
	.param .b64 param1;
	st.param.b64 	[param1], %rd7;
	.param .b32 retval0;
	call.uni (retval0), 
	vprintf, 
	(
	param0, 
	param1
	);
	ld.param.b32 	%r209, [retval0];
	} // callseq 66
	ld.global.u8 	%r211, [%rd4+12];
	st.local.u32 	[%rd8], %r211;
	{ // callseq 67, 0
	.param .b64 param0;
	st.param.b64 	[param0], %rd12;
	.param .b64 param1;
	st.param.b64 	[param1], %rd7;
	.param .b32 retval0;
	call.uni (retval0), 
	vprintf, 
	(
	param0, 
	param1
	);
	ld.param.b32 	%r212, [retval0];
	} // callseq 67
	ld.global.u8 	%r214, [%rd4+13];
	st.local.u32 	[%rd8], %r214;
	{ // callseq 68, 0
	.param .b64 param0;
	st.param.b64 	[param0], %rd12;
	.param .b64 param1;
	st.param.b64 	[param1], %rd7;
	.param .b32 retval0;
	call.uni (retval0), 
	vprintf, 
	(
	param0, 
	param1
	);
	ld.param.b32 	%r215, [retval0];
	} // callseq 68
	ld.global.u8 	%r217, [%rd4+14];
	st.local.u32 	[%rd8], %r217;
	{ // callseq 69, 0
	.param .b64 param0;
	st.param.b64 	[param0], %rd12;
	.param .b64 param1;
	st.param.b64 	[param1], %rd7;
	.param .b32 retval0;
	call.uni (retval0), 
	vprintf, 
	(
	param0, 
	param1
	);
	ld.param.b32 	%r218, [retval0];
	} // callseq 69
	ld.global.u8 	%r220, [%rd4+15];
	st.local.u32 	[%rd8], %r220;
	{ // callseq 70, 0
	.param .b64 param0;
	st.param.b64 	[param0], %rd12;
	.param .b64 param1;
	st.param.b64 	[param1], %rd7;
	.param .b32 retval0;
	call.uni (retval0), 
	vprintf, 
	(
	param0, 
	param1
	);
	ld.param.b32 	%r221, [retval0];
	} // callseq 70
	{ // callseq 71, 0
	.param .b64 param0;
	st.param.b64 	[param0], %rd14;
	.param .b64 param1;
	st.param.b64 	[param1], 0;
	.param .b32 retval0;
	call.uni (retval0), 
	vprintf, 
	(
	param0, 
	param1
	);
	ld.param.b32 	%r223, [retval0];
	} // callseq 71
	{ // callseq 72, 0
	.param .b64 param0;
	st.param.b64 	[param0], %rd16;
	.param .b64 param1;
	st.param.b64 	[param1], 0;
	.param .b32 retval0;
	call.uni (retval0), 
	vprintf, 
	(
	param0, 
	param1
	);
	ld.param.b32 	%r225, [retval0];
	} // callseq 72
	ld.global.u8 	%r227, [%rd6];
	st.local.u32 	[%rd8], %r227;
	{ // callseq 73, 0
	.param .b64 param0;
	st.param.b64 	[param0], %rd12;
	.param .b64 param1;
	st.param.b64 	[param1], %rd7;
	.param .b32 retval0;
	call.uni (retval0), 
	vprintf, 
	(
	param0, 
	param1
	);
	ld.param.b32 	%r228, [retval0];
	} // callseq 73
	ld.global.u8 	%r230, [%rd6+1];
	st.local.u32 	[%rd8], %r230;
	{ // callseq 74, 0
	.param .b64 param0;
	st.param.b64 	[param0], %rd12;
	.param .b64 param1;
	st.param.b64 	[param1], %rd7;
	.param .b32 retval0;
	call.uni (retval0), 
	vprintf, 
	(
	param0, 
	param1
	);
	ld.param.b32 	%r231, [retval0];
	} // callseq 74
	ld.global.u8 	%r233, [%rd6+2];
	st.local.u32 	[%rd8], %r233;
	{ // callseq 75, 0
	.param .b64 param0;
	st.param.b64 	[param0], %rd12;
	.param .b64 param1;
	st.param.b64 	[param1], %rd7;
	.param .b32 retval0;
	call.uni (retval0), 
	vprintf, 
	(
	param0, 
	param1
	);
	ld.param.b32 	%r234, [retval0];
	} // callseq 75
	ld.global.u8 	%r236, [%rd6+3];
	st.local.u32 	[%rd8], %r236;
	{ // callseq 76, 0
	.param .b64 param0;
	st.param.b64 	[param0], %rd12;
	.param .b64 param1;
	st.param.b64 	[param1], %rd7;
	.param .b32 retval0;
	call.uni (retval0), 
	vprintf, 
	(
	param0, 
	param1
	);
	ld.param.b32 	%r237, [retval0];
	} // callseq 76
	ld.global.u8 	%r239, [%rd6+4];
	st.local.u32 	[%rd8], %r239;
	{ // callseq 77, 0
	.param .b64 param0;
	st.param.b64 	[param0], %rd12;
	.param .b64 param1;
	st.param.b64 	[param1], %rd7;
	.param .b32 retval0;
	call.uni (retval0), 
	vprintf, 
	(
	param0, 
	param1
	);
	ld.param.b32 	%r240, [retval0];
	} // callseq 77
	ld.global.u8 	%r242, [%rd6+5];
	st.local.u32 	[%rd8], %r242;
	{ // callseq 78, 0
	.param .b64 param0;
	st.param.b64 	[param0], %rd12;
	.param .b64 param1;
	st.param.b64 	[param1], %rd7;
	.param .b32 retval0;
	call.uni (retval0), 
	vprintf, 
	(
	param0, 
	param1
	);
	ld.param.b32 	%r243, [retval0];
	} // callseq 78
	ld.global.u8 	%r245, [%rd6+6];
	st.local.u32 	[%rd8], %r245;
	{ // callseq 79, 0
	.param .b64 param0;
	st.param.b64 	[param0], %rd12;
	.param .b64 param1;
	st.param.b64 	[param1], %rd7;
	.param .b32 retval0;
	call.uni (retval0), 
	vprintf, 
	(
	param0, 
	param1
	);
	ld.param.b32 	%r246, [retval0];
	} // callseq 79
	ld.global.u8 	%r248, [%rd6+7];
	st.local.u32 	[%rd8], %r248;
	{ // callseq 80, 0
	.param .b64 param0;
	st.param.b64 	[param0], %rd12;
	.param .b64 param1;
	st.param.b64 	[param1], %rd7;
	.param .b32 retval0;
	call.uni (retval0), 
	vprintf, 
	(
	param0, 
	param1
	);
	ld.param.b32 	%r249, [retval0];
	} // callseq 80
	ld.global.u8 	%r251, [%rd6+8];
	st.local.u32 	[%rd8], %r251;
	{ // callseq 81, 0
	.param .b64 param0;
	st.param.b64 	[param0], %rd12;
	.param .b64 param1;
	st.param.b64 	[param1], %rd7;
	.param .b32 retval0;
	call.uni (retval0), 
	vprintf, 
	(
	param0, 
	param1
	);
	ld.param.b32 	%r252, [retval0];
	} // callseq 81
	ld.global.u8 	%r254, [%rd6+9];
	st.local.u32 	[%rd8], %r254;
	{ // callseq 82, 0
	.param .b64 param0;
	st.param.b64 	[param0], %rd12;
	.param .b64 param1;
	st.param.b64 	[param1], %rd7;
	.param .b32 retval0;
	call.uni (retval0), 
	vprintf, 
	(
	param0, 
	param1
	);
	ld.param.b32 	%r255, [retval0];
	} // callseq 82
	ld.global.u8 	%r257, [%rd6+10];
	st.local.u32 	[%rd8], %r257;
	{ // callseq 83, 0
	.param .b64 param0;
	st.param.b64 	[param0], %rd12;
	.param .b64 param1;
	st.param.b64 	[param1], %rd7;
	.param .b32 retval0;
	call.uni (retval0), 
	vprintf, 
	(
	param0, 
	param1
	);
	ld.param.b32 	%r258, [retval0];
	} // callseq 83
	ld.global.u8 	%r260, [%rd6+11];
	st.local.u32 	[%rd8], %r260;
	{ // callseq 84, 0
	.param .b64 param0;
	st.param.b64 	[param0], %rd12;
	.param .b64 param1;
	st.param.b64 	[param1], %rd7;
	.param .b32 retval0;
	call.uni (retval0), 
	vprintf, 
	(
	param0, 
	param1
	);
	ld.param.b32 	%r261, [retval0];
	} // callseq 84
	ld.global.u8 	%r263, [%rd6+12];
	st.local.u32 	[%rd8], %r263;
	{ // callseq 85, 0
	.param .b64 param0;
	st.param.b64 	[param0], %rd12;
	.param .b64 param1;
	st.param.b64 	[param1], %rd7;
	.param .b32 retval0;
	call.uni (retval0), 
	vprintf, 
	(
	param0, 
	param1
	);
	ld.param.b32 	%r264, [retval0];
	} // callseq 85
	ld.global.u8 	%r266, [%rd6+13];
	st.local.u32 	[%rd8], %r266;
	{ // callseq 86, 0
	.param .b64 param0;
	st.param.b64 	[param0], %rd12;
	.param .b64 param1;
	st.param.b64 	[param1], %rd7;
	.param .b32 retval0;
	call.uni (retval0), 
	vprintf, 
	(
	param0, 
	param1
	);
	ld.param.b32 	%r267, [retval0];
	} // callseq 86
	ld.global.u8 	%r269, [%rd6+14];
	st.local.u32 	[%rd8], %r269;
	{ // callseq 87, 0
	.param .b64 param0;
	st.param.b64 	[param0], %rd12;
	.param .b64 param1;
	st.param.b64 	[param1], %rd7;
	.param .b32 retval0;
	call.uni (retval0), 
	vprintf, 
	(
	param0, 
	param1
	);
	ld.param.b32 	%r270, [retval0];
	} // callseq 87
	ld.global.u8 	%r272, [%rd6+15];
	st.local.u32 	[%rd8], %r272;
	{ // callseq 88, 0
	.param .b64 param0;
	st.param.b64 	[param0], %rd12;
	.param .b64 param1;
	st.param.b64 	[param1], %rd7;
	.param .b32 retval0;
	call.uni (retval0), 
	vprintf, 
	(
	param0, 
	param1
	);
	ld.param.b32 	%r273, [retval0];
	} // callseq 88
	{ // callseq 89, 0
	.param .b64 param0;
	st.param.b64 	[param0], %rd14;
	.param .b64 param1;
	st.param.b64 	[param1], 0;
	.param .b32 retval0;
	call.uni (retval0), 
	vprintf, 
	(
	param0, 
	param1
	);
	ld.param.b32 	%r275, [retval0];
	} // callseq 89
	{ // callseq 90, 0
	.param .b64 param0;
	st.param.b64 	[param0], %rd18;
	.param .b64 param1;
	st.param.b64 	[param1], 0;
	.param .b32 retval0;
	call.uni (retval0), 
	vprintf, 
	(
	param0, 
	param1
	);
	ld.param.b32 	%r277, [retval0];
	} // callseq 90
	ld.global.u8 	%r279, [%rd5];
	st.local.u32 	[%rd8], %r279;
	{ // callseq 91, 0
	.param .b64 param0;
	st.param.b64 	[param0], %rd12;
	.param .b64 param1;
	st.param.b64 	[param1], %rd7;
	.param .b32 retval0;
	call.uni (retval0), 
	vprintf, 
	(
	param0, 
	param1
	);
	ld.param.b32 	%r280, [retval0];
	} // callseq 91
	ld.global.u8 	%r282, [%rd5+1];
	st.local.u32 	[%rd8], %r282;
	{ // callseq 92, 0
	.param .b64 param0;
	st.param.b64 	[param0], %rd12;
	.param .b64 param1;
	st.param.b64 	[param1], %rd7;
	.param .b32 retval0;
	call.uni (retval0), 
	vprintf, 
	(
	param0, 
	param1
	);
	ld.param.b32 	%r283, [retval0];
	} // callseq 92
	ld.global.u8 	%r285, [%rd5+2];
	st.local.u32 	[%rd8], %r285;
	{ // callseq 93, 0
	.param .b64 param0;
	st.param.b64 	[param0], %rd12;
	.param .b64 param1;
	st.param.b64 	[param1], %rd7;
	.param .b32 retval0;
	call.uni (retval0), 
	vprintf, 
	(
	param0, 
	param1
	);
	ld.param.b32 	%r286, [retval0];
	} // callseq 93
	ld.global.u8 	%r288, [%rd5+3];
	st.local.u32 	[%rd8], %r288;
	{ // callseq 94, 0
	.param .b64 param0;
	st.param.b64 	[param0], %rd12;
	.param .b64 param1;
	st.param.b64 	[param1], %rd7;
	.param .b32 retval0;
	call.uni (retval0), 
	vprintf, 
	(
	param0, 
	param1
	);
	ld.param.b32 	%r289, [retval0];
	} // callseq 94
	ld.global.u8 	%r291, [%rd5+4];
	st.local.u32 	[%rd8], %r291;
	{ // callseq 95, 0
	.param .b64 param0;
	st.param.b64 	[param0], %rd12;
	.param .b64 param1;
	st.param.b64 	[param1], %rd7;
	.param .b32 retval0;
	call.uni (retval0), 
	vprintf, 
	(
	param0, 
	param1
	);
	ld.param.b32 	%r292, [retval0];
	} // callseq 95
	ld.global.u8 	%r294, [%rd5+5];
	st.local.u32 	[%rd8], %r294;
	{ // callseq 96, 0
	.param .b64 param0;
	st.param.b64 	[param0], %rd12;
	.param .b64 param1;
	st.param.b64 	[param1], %rd7;
	.param .b32 retval0;
	call.uni (retval0), 
	vprintf, 
	(
	param0, 
	param1
	);
	ld.param.b32 	%r295, [retval0];
	} // callseq 96
	ld.global.u8 	%r297, [%rd5+6];
	st.local.u32 	[%rd8], %r297;
	{ // callseq 97, 0
	.param .b64 param0;
	st.param.b64 	[param0], %rd12;
	.param .b64 param1;
	st.param.b64 	[param1], %rd7;
	.param .b32 retval0;
	call.uni (retval0), 
	vprintf, 
	(
	param0, 
	param1
	);
	ld.param.b32 	%r298, [retval0];
	} // callseq 97
	ld.global.u8 	%r300, [%rd5+7];
	st.local.u32 	[%rd8], %r300;
	{ // callseq 98, 0
	.param .b64 param0;
	st.param.b64 	[param0], %rd12;
	.param .b64 param1;
	st.param.b64 	[param1], %rd7;
	.param .b32 retval0;
	call.uni (retval0), 
	vprintf, 
	(
	param0, 
	param1
	);
	ld.param.b32 	%r301, [retval0];
	} // callseq 98
	ld.global.u8 	%r303, [%rd5+8];
	st.local.u32 	[%rd8], %r303;
	{ // callseq 99, 0
	.param .b64 param0;
	st.param.b64 	[param0], %rd12;
	.param .b64 param1;
	st.param.b64 	[param1], %rd7;
	.param .b32 retval0;
	call.uni (retval0), 
	vprintf, 
	(
	param0, 
	param1
	);
	ld.param.b32 	%r304, [retval0];
	} // callseq 99
	ld.global.u8 	%r306, [%rd5+9];
	st.local.u32 	[%rd8], %r306;
	{ // callseq 100, 0
	.param .b64 param0;
	st.param.b64 	[param0], %rd12;
	.param .b64 param1;
	st.param.b64 	[param1], %rd7;
	.param .b32 retval0;
	call.uni (retval0), 
	vprintf, 
	(
	param0, 
	param1
	);
	ld.param.b32 	%r307, [retval0];
	} // callseq 100
	ld.global.u8 	%r309, [%rd5+10];
	st.local.u32 	[%rd8], %r309;
	{ // callseq 101, 0
	.param .b64 param0;
	st.param.b64 	[param0], %rd12;
	.param .b64 param1;
	st.param.b64 	[param1], %rd7;
	.param .b32 retval0;
	call.uni (retval0), 
	vprintf, 
	(
	param0, 
	param1
	);
	ld.param.b32 	%r310, [retval0];
	} // callseq 101
	ld.global.u8 	%r312, [%rd5+11];
	st.local.u32 	[%rd8], %r312;
	{ // callseq 102, 0
	.param .b64 param0;
	st.param.b64 	[param0], %rd12;
	.param .b64 param1;
	st.param.b64 	[param1], %rd7;
	.param .b32 retval0;
	call.uni (retval0), 
	vprintf, 
	(
	param0, 
	param1
	);
	ld.param.b32 	%r313, [retval0];
	} // callseq 102
	ld.global.u8 	%r315, [%rd5+12];
	st.local.u32 	[%rd8], %r315;
	{ // callseq 103, 0
	.param .b64 param0;
	st.param.b64 	[param0], %rd12;
	.param .b64 param1;
	st.param.b64 	[param1], %rd7;
	.param .b32 retval0;
	call.uni (retval0), 
	vprintf, 
	(
	param0, 
	param1
	);
	ld.param.b32 	%r316, [retval0];
	} // callseq 103
	ld.global.u8 	%r318, [%rd5+13];
	st.local.u32 	[%rd8], %r318;
	{ // callseq 104, 0
	.param .b64 param0;
	st.param.b64 	[param0], %rd12;
	.param .b64 param1;
	st.param.b64 	[param1], %rd7;
	.param .b32 retval0;
	call.uni (retval0), 
	vprintf, 
	(
	param0, 
	param1
	);
	ld.param.b32 	%r319, [retval0];
	} // callseq 104
	ld.global.u8 	%r321, [%rd5+14];
	st.local.u32 	[%rd8], %r321;
	{ // callseq 105, 0
	.param .b64 param0;
	st.param.b64 	[param0], %rd12;
	.param .b64 param1;
	st.param.b64 	[param1], %rd7;
	.param .b32 retval0;
	call.uni (retval0), 
	vprintf, 
	(
	param0, 
	param1
	);
	ld.param.b32 	%r322, [retval0];
	} // callseq 105
	ld.global.u8 	%r324, [%rd5+15];
	st.local.u32 	[%rd8], %r324;
	{ // callseq 106, 0
	.param .b64 param0;
	st.param.b64 	[param0], %rd12;
	.param .b64 param1;
	st.param.b64 	[param1], %rd7;
	.param .b32 retval0;
	call.uni (retval0), 
	vprintf, 
	(
	param0, 
	param1
	);
	ld.param.b32 	%r325, [retval0];
	} // callseq 106
	{ // callseq 107, 0
	.param .b64 param0;
	st.param.b64 	[param0], %rd14;
	.param .b64 param1;
	st.param.b64 	[param1], 0;
	.param .b32 retval0;
	call.uni (retval0), 
	vprintf, 
	(
	param0, 
	param1
	);
	ld.param.b32 	%r327, [retval0];
	} // callseq 107
	ret;

}


// ===== COMPILED SASS (sm_100) =====

	.target	sm_100

	.elftype	@"ET_EXEC"


//--------------------- .note.nv.tkinfo           --------------------------
	.section	.note.nv.tkinfo,"",@"SHT_NOTE"
	.sectionflags	@"SHF_NOTE_NV_TKINFO"
	.tkinfo
        /*0018*/ 	.word	0x00000002
        /*0030*/ 	.string	""
        /*0030*/ 	.string	"ptxas"
        /*0030*/ 	.string	"Cuda compilation tools, release 13.0, V13.0.88"
        /*0030*/ 	.string	"Build cuda_13.0.r13.0/compiler.36424714_0"
        /*0030*/ 	.string	"-arch sm_100 -m 64 "



//--------------------- .note.nv.cuinfo           --------------------------
	.section	.note.nv.cuinfo,"",@"SHT_NOTE"
	.sectionflags	@"SHF_NOTE_NV_CUINFO"
        /*0018*/ 	.short	0x0002
        /*001a*/ 	.short	0x0064
        /*001c*/ 	.short	0x0082
	.zero		2


//--------------------- .nv.info                  --------------------------
	.section	.nv.info,"",@"SHT_CUDA_INFO"
	.align	4


	//----- nvinfo : EIATTR_REGCOUNT
	.align		4
        /*0000*/ 	.byte	0x04, 0x2f
        /*0002*/ 	.short	(.L_6 - .L_5)
	.align		4
.L_5:
        /*0004*/ 	.word	index@(_Z7printmePhS_S_)
        /*0008*/ 	.word	0x00000020


	//----- nvinfo : EIATTR_FRAME_SIZE
	.align		4
.L_6:
        /*000c*/ 	.byte	0x04, 0x11
        /*000e*/ 	.short	(.L_8 - .L_7)
	.align		4
.L_7:
        /*0010*/ 	.word	index@(_Z7printmePhS_S_)
        /*0014*/ 	.word	0x00000008


	//----- nvinfo : EIATTR_MIN_STACK_SIZE
	.align		4
.L_8:
        /*0018*/ 	.byte	0x04, 0x12
        /*001a*/ 	.short	(.L_10 - .L_9)
	.align		4
.L_9:
        /*001c*/ 	.word	index@(_Z7printmePhS_S_)
        /*0020*/ 	.word	0x00000008
.L_10:


//--------------------- .nv.compat                --------------------------
	.section	.nv.compat,"",@"SHT_CUDA_COMPAT_INFO"
	.align	4
        /*0000*/ 	.byte	0x02, 0x09, 0x00, 0x00, 0x02, 0x02, 0x01, 0x00, 0x02, 0x05, 0x05, 0x00, 0x03, 0x07, 0x01, 0x01
        /*0010*/ 	.byte	0x02, 0x03, 0x00, 0x00, 0x02, 0x06, 0x01, 0x00, 0x04, 0x0b, 0x08, 0x00, 0x09, 0x00, 0x00, 0x00
        /*0020*/ 	.byte	0x00, 0x00, 0x00, 0x00


//--------------------- .nv.info._Z7printmePhS_S_ --------------------------
	.section	.nv.info._Z7printmePhS_S_,"",@"SHT_CUDA_INFO"
	.sectionflags	@""
	.align	4


	//----- nvinfo : EIATTR_CUDA_API_VERSION
	.align		4
        /*0000*/ 	.byte	0x04, 0x37
        /*0002*/ 	.short	(.L_12 - .L_11)
.L_11:
        /*0004*/ 	.word	0x00000082


	//----- nvinfo : EIATTR_KPARAM_INFO
	.align		4
.L_12:
        /*0008*/ 	.byte	0x04, 0x17
        /*000a*/ 	.short	(.L_14 - .L_13)
.L_13:
        /*000c*/ 	.word	0x00000000
        /*0010*/ 	.short	0x0002
        /*0012*/ 	.short	0x0010
        /*0014*/ 	.byte	0x00, 0xf5, 0x21, 0x00


	//----- nvinfo : EIATTR_KPARAM_INFO
	.align		4
.L_14:
        /*0018*/ 	.byte	0x04, 0x17
        /*001a*/ 	.short	(.L_16 - .L_15)
.L_15:
        /*001c*/ 	.word	0x00000000
        /*0020*/ 	.short	0x0001
        /*0022*/ 	.short	0x0008
        /*0024*/ 	.byte	0x00, 0xf5, 0x21, 0x00


	//----- nvinfo : EIATTR_KPARAM_INFO
	.align		4
.L_16:
        /*0028*/ 	.byte	0x04, 0x17
        /*002a*/ 	.short	(.L_18 - .L_17)
.L_17:
        /*002c*/ 	.word	0x00000000
        /*0030*/ 	.short	0x0000
        /*0032*/ 	.short	0x0000
        /*0034*/ 	.byte	0x00, 0xf5, 0x21, 0x00


	//----- nvinfo : EIATTR_SPARSE_MMA_MASK
	.align		4
.L_18:
        /*0038*/ 	.byte	0x03, 0x50
        /*003a*/ 	.short	0x0000


	//----- nvinfo : EIATTR_MAXREG_COUNT
	.align		4
        /*003c*/ 	.byte	0x03, 0x1b
        /*003e*/ 	.short	0x00ff


	//----- nvinfo : EIATTR_EXTERNS
	.align		4
        /*0040*/ 	.byte	0x04, 0x0f
        /*0042*/ 	.short	(.L_20 - .L_19)


	//   ....[0]....
	.align		4
.L_19:
        /*0044*/ 	.word	index@(vprintf)


	//----- nvinfo : EIATTR_MERCURY_ISA_VERSION
	.align		4
.L_20:
        /*0048*/ 	.byte	0x03, 0x5f
        /*004a*/ 	.short	0x0101


	//----- nvinfo : EIATTR_VRC_CTA_INIT_COUNT
	.align		4
        /*004c*/ 	.byte	0x02, 0x4a
	.zero		1
	.zero		1


	//----- nvinfo : EIATTR_SYSCALL_OFFSETS
	.align		4
        /*0050*/ 	.byte	0x04, 0x46
        /*0052*/ 	.short	(.L_22 - .L_21)


	//   ....[0]....
.L_21:
        /*0054*/ 	.word	0x000000e0


	//   ....[1]....
        /*0058*/ 	.word	0x00000190


	//   ....[2]....
        /*005c*/ 	.word	0x00000240


	//   ....[3]....
        /*0060*/ 	.word	0x000002f0


	//   ....[4]....
        /*0064*/ 	.word	0x000003a0


	//   ....[5]....
        /*0068*/ 	.word	0x00000450


	//   ....[6]....
        /*006c*/ 	.word	0x00000500


	//   ....[7]....
        /*0070*/ 	.word	0x000005b0


	//   ....[8]....
        /*0074*/ 	.word	0x00000660


	//   ....[9]....
        /*0078*/ 	.word	0x00000710


	//   ....[10]....
        /*007c*/ 	.word	0x000007c0


	//   ....[11]....
        /*0080*/ 	.word	0x00000870


	//   ....[12]....
        /*0084*/ 	.word	0x00000920


	//   ....[13]....
        /*0088*/ 	.word	0x000009d0


	//   ....[14]....
        /*008c*/ 	.word	0x00000a80


	//   ....[15]....
        /*0090*/ 	.word	0x00000b30


	//   ....[16]....
        /*0094*/ 	.word	0x00000be0


	//   ....[17]....
        /*0098*/ 	.word	0x00000c50


	//   ....[18]....
        /*009c*/ 	.word	0x00000cc0


	//   ....[19]....
        /*00a0*/ 	.word	0x00000d70


	//   ....[20]....
        /*00a4*/ 	.word	0x00000e20


	//   ....[21]....
        /*00a8*/ 	.word	0x00000ed0


	//   ....[22]....
        /*00ac*/ 	.word	0x00000f80


	//   ....[23]....
        /*00b0*/ 	.word	0x00001030


	//   ....[24]....
        /*00b4*/ 	.word	0x000010e0


	//   ....[25]....
        /*00b8*/ 	.word	0x00001190


	//   ....[26]....
        /*00bc*/ 	.word	0x00001240


	//   ....[27]....
        /*00c0*/ 	.word	0x000012f0


	//   ....[28]....
        /*00c4*/ 	.word	0x000013a0


	//   ....[29]....
        /*00c8*/ 	.word	0x00001450


	//   ....[30]....
        /*00cc*/ 	.word	0x00001500


	//   ....[31]....
        /*00d0*/ 	.word	0x000015b0


	//   ....[32]....
        /*00d4*/ 	.word	0x00001660


	//   ....[33]....
        /*00d8*/ 	.word	0x00001710


	//   ....[34]....
        /*00dc*/ 	.word	0x000017c0


	//   ....[35]....
        /*00e0*/ 	.word	0x00001830


	//   ....[36]....
        /*00e4*/ 	.word	0x000018a0


	//   ....[37]....
        /*00e8*/ 	.word	0x00001950


	//   ....[38]....
        /*00ec*/ 	.word	0x00001a00


	//   ....[39]....
        /*00f0*/ 	.word	0x00001ab0


	//   ....[40]....
        /*00f4*/ 	.word	0x00001b60


	//   ....[41]....
        /*00f8*/ 	.word	0x00001c10


	//   ....[42]....
        /*00fc*/ 	.word	0x00001cc0


	//   ....[43]....
        /*0100*/ 	.word	0x00001d70


	//   ....[44]....
        /*0104*/ 	.word	0x00001e20


	//   ....[45]....
        /*0108*/ 	.word	0x00001ed0


	//   ....[46]....
        /*010c*/ 	.word	0x00001f80


	//   ....[47]....
        /*0110*/ 	.word	0x00002030


	//   ....[48]....
        /*0114*/ 	.word	0x000020e0


	//   ....[49]....
        /*0118*/ 	.word	0x00002190


	//   ....[50]....
        /*011c*/ 	.word	0x00002240


	//   ....[51]....
        /*0120*/ 	.word	0x000022f0


	//   ....[52]....
        /*0124*/ 	.word	0x000023a0


	//   ....[53]....
        /*0128*/ 	.word	0x00002410


	//   ....[54]....
        /*012c*/ 	.word	0x000026b0


	//   ....[55]....
        /*0130*/ 	.word	0x00002760


	//   ....[56]....
        /*0134*/ 	.word	0x00002810


	//   ....[57]....
        /*0138*/ 	.word	0x000028c0


	//   ....[58]....
        /*013c*/ 	.word	0x00002970


	//   ....[59]....
        /*0140*/ 	.word	0x00002a20


	//   ....[60]....
        /*0144*/ 	.word	0x00002ad0


	//   ....[61]....
        /*0148*/ 	.word	0x00002b80


	//   ....[62]....
        /*014c*/ 	.word	0x00002c30


	//   ....[63]....
        /*0150*/ 	.word	0x00002ce0


	//   ....[64]....
        /*0154*/ 	.word	0x00002d90


	//   ....[65]....
        /*0158*/ 	.word	0x00002e40


	//   ....[66]....
        /*015c*/ 	.word	0x00002ef0


	//   ....[67]....
        /*0160*/ 	.word	0x00002fa0


	//   ....[68]....
        /*0164*/ 	.word	0x00003050


	//   ....[69]....
        /*0168*/ 	.word	0x00003100


	//   ....[70]....
        /*016c*/ 	.word	0x000031b0


	//   ....[71]....
        /*0170*/ 	.word	0x00003220


	//   ....[72]....
        /*0174*/ 	.word	0x00003290


	//   ....[73]....
        /*0178*/ 	.word	0x00003340


	//   ....[74]....
        /*017c*/ 	.word	0x000033f0


	//   ....[75]....
        /*0180*/ 	.word	0x000034a0


	//   ....[76]....
        /*0184*/ 	.word	0x00003550


	//   ....[77]....
        /*0188*/ 	.word	0x00003600


	//   ....[78]....
        /*018c*/ 	.word	0x000036b0


	//   ....[79]....
        /*0190*/ 	.word	0x00003760


	//   ....[80]....
        /*0194*/ 	.word	0x00003810


	//   ....[81]....
        /*0198*/ 	.word	0x000038c0


	//   ....[82]....
        /*019c*/ 	.word	0x00003970


	//   ....[83]....
        /*01a0*/ 	.word	0x00003a20


	//   ....[84]....
        /*01a4*/ 	.word	0x00003ad0


	//   ....[85]....
        /*01a8*/ 	.word	0x00003b80


	//   ....[86]....
        /*01ac*/ 	.word	0x00003c30


	//   ....[87]....
        /*01b0*/ 	.word	0x00003ce0


	//   ....[88]....
        /*01b4*/ 	.word	0x00003d90


	//   ....[89]....
        /*01b8*/ 	.word	0x00003e00


	//   ....[90]....
        /*01bc*/ 	.word	0x00003e70


	//   ....[91]....
        /*01c0*/ 	.word	0x00003f20


	//   ....[92]....
        /*01c4*/ 	.word	0x00003fd0


	//   ....[93]....
        /*01c8*/ 	.word	0x00004080


	//   ....[94]....
        /*01cc*/ 	.word	0x00004130


	//   ....[95]....
        /*01d0*/ 	.word	0x000041e0


	//   ....[96]....
        /*01d4*/ 	.word	0x00004290


	//   ....[97]....
        /*01d8*/ 	.word	0x00004340


	//   ....[98]....
        /*01dc*/ 	.word	0x000043f0


	//   ....[99]....
        /*01e0*/ 	.word	0x000044a0


	//   ....[100]....
        /*01e4*/ 	.word	0x00004550


	//   ....[101]....
        /*01e8*/ 	.word	0x00004600


	//   ....[102]....
        /*01ec*/ 	.word	0x000046b0


	//   ....[103]....
        /*01f0*/ 	.word	0x00004760


	//   ....[104]....
        /*01f4*/ 	.word	0x00004810


	//   ....[105]....
        /*01f8*/ 	.word	0x000048c0


	//   ....[106]....
        /*01fc*/ 	.word	0x00004970


	//   ....[107]....
        /*0200*/ 	.word	0x000049e0


	//----- nvinfo : EIATTR_EXIT_INSTR_OFFSETS
	.align		4
.L_22:
        /*0204*/ 	.byte	0x04, 0x1c
        /*0206*/ 	.short	(.L_24 - .L_23)


	//   ....[0]....
.L_23:
        /*0208*/ 	.word	0x000049f0


	//----- nvinfo : EIATTR_CBANK_PARAM_SIZE
	.align		4
.L_24:
        /*020c*/ 	.byte	0x03, 0x19
        /*020e*/ 	.short	0x0018


	//----- nvinfo : EIATTR_PARAM_CBANK
	.align		4
        /*0210*/ 	.byte	0x04, 0x0a
        /*0212*/ 	.short	(.L_26 - .L_25)
	.align		4
.L_25:
        /*0214*/ 	.word	index@(.nv.constant0._Z7printmePhS_S_)
        /*0218*/ 	.short	0x0380
        /*021a*/ 	.short	0x0018


	//----- nvinfo : EIATTR_SW_WAR
	.align		4
.L_26:
        /*021c*/ 	.byte	0x04, 0x36
        /*021e*/ 	.short	(.L_28 - .L_27)
.L_27:
        /*0220*/ 	.word	0x00000008
.L_28:


//--------------------- .nv.callgraph             --------------------------
	.section	.nv.callgraph,"",@"SHT_CUDA_CALLGRAPH"
	.align	4
	.sectionentsize	8
	.align		4
        /*0000*/ 	.word	0x00000000
	.align		4
        /*0004*/ 	.word	0xffffffff
	.align		4
        /*0008*/ 	.word	index@(_Z7printmePhS_S_)
	.align		4
        /*000c*/ 	.word	index@(vprintf)
	.align		4
        /*0010*/ 	.word	0x00000000
	.align		4
        /*0014*/ 	.word	0xfffffffe
	.align		4
        /*0018*/ 	.word	0x00000000
	.align		4
        /*001c*/ 	.word	0xfffffffd
	.align		4
        /*0020*/ 	.word	0x00000000
	.align		4
        /*0024*/ 	.word	0xfffffffc


//--------------------- .nv.constant4             --------------------------
	.section	.nv.constant4,"a",@progbits
	.align	8
	.align		8
.nv.constant4:
        /*0000*/ 	.dword	vprintf
	.align		8
        /*0008*/ 	.dword	$str
	.align		8
        /*0010*/ 	.dword	$str$1
	.align		8
        /*0018*/ 	.dword	$str$2
	.align		8
        /*0020*/ 	.dword	$str$3
	.align		8
        /*0028*/ 	.dword	$str$4


//--------------------- .text._Z7printmePhS_S_    --------------------------
	.section	.text._Z7printmePhS_S_,"ax",@progbits
	.align	128
        .global         _Z7printmePhS_S_
        .type           _Z7printmePhS_S_,@function
        .size           _Z7printmePhS_S_,(.L_x_109 - _Z7printmePhS_S_)
        .other          _Z7printmePhS_S_,@"STO_CUDA_ENTRY STV_DEFAULT"
_Z7printmePhS_S_:
.text._Z7printmePhS_S_:
[----:B------:R-:W0:Y:S01]  /*0000*/  LDC R1, c[0x0][0x37c] ;  /* 0x0000df00ff017b82 */ /* 0x000e220000000800 */
[----:B------:R-:W-:Y:S01]  /*0010*/  MOV R2, 0x0 ;  /* 0x0000000000027802 */ /* 0x000fe20000000f00 */
[----:B------:R-:W1:Y:S01]  /*0020*/  LDCU UR4, c[0x0][0x2f8] ;  /* 0x00005f00ff0477ac */ /* 0x000e620008000800 */
[----:B0-----:R-:W-:Y:S01]  /*0030*/  VIADD R1, R1, 0xfffffff8 ;  /* 0xfffffff801017836 */ /* 0x001fe20000000000 */
[----:B------:R-:W-:-:S04]  /*0040*/  CS2R R6, SRZ ;  /* 0x0000000000067805 */ /* 0x000fc8000001ff00 */
[----:B------:R0:W2:Y:S01]  /*0050*/  LDC.64 R8, c[0x4][R2] ;  /* 0x0100000002087b82 */ /* 0x0000a20000000a00 */
[----:B------:R-:W3:Y:S01]  /*0060*/  LDCU.64 UR6, c[0x4][0x8] ;  /* 0x01000100ff0677ac */ /* 0x000ee20008000a00 */
[----:B------:R-:W4:Y:S01]  /*0070*/  LDCU UR5, c[0x0][0x2fc] ;  /* 0x00005f80ff0577ac */ /* 0x000f220008000800 */
[----:B------:R-:W0:Y:S01]  /*0080*/  LDCU.64 UR36, c[0x0][0x358] ;  /* 0x00006b00ff2477ac */ /* 0x000e220008000a00 */
[----:B-1----:R-:W-:Y:S01]  /*0090*/  IADD3 R16, P0, PT, R1, UR4, RZ ;  /* 0x0000000401107c10 */ /* 0x002fe2000ff1e0ff */
[----:B---3--:R-:W-:Y:S01]  /*00a0*/  IMAD.U32 R4, RZ, RZ, UR6 ;  /* 0x00000006ff047e24 */ /* 0x008fe2000f8e00ff */
[----:B------:R-:W-:-:S03]  /*00b0*/  MOV R5, UR7 ;  /* 0x0000000700057c02 */ /* 0x000fc60008000f00 */
[----:B0---4-:R-:W-:-:S08]  /*00c0*/  IMAD.X R17, RZ, RZ, UR5, P0 ;  /* 0x00000005ff117e24 */ /* 0x011fd000080e06ff */
[----:B------:R-:W-:-:S07]  /*00d0*/  LEPC R20, `(.L_x_0) ;  /* 0x000000001014794e */ /* 0x000fce0000000000 */
[----:B--2---:R-:W-:Y:S05]  /*00e0*/  CALL.ABS.NOINC R8 ;  /* 0x0000000008007343 */ /* 0x004fea0003c00000 */
.L_x_0:
[----:B------:R-:W0:Y:S01]  /*00f0*/  LDC.64 R8, c[0x0][0x380] ;  /* 0x0000e000ff087b82 */ /* 0x000e220000000a00 */
[----:B------:R-:W1:Y:S01]  /*0100*/  LDCU.64 UR4, c[0x4][0x10] ;  /* 0x01000200ff0477ac */ /* 0x000e620008000a00 */
[----:B0-----:R-:W2:Y:S06]  /*0110*/  LDG.E.U8 R8, desc[UR36][R8.64] ;  /* 0x0000002408087981 */ /* 0x001eac000c1e1100 */
[----:B------:R0:W3:Y:S01]  /*0120*/  LDC.64 R10, c[0x4][R2] ;  /* 0x01000000020a7b82 */ /* 0x0000e20000000a00 */
[----:B-1----:R-:W-:Y:S01]  /*0130*/  IMAD.U32 R4, RZ, RZ, UR4 ;  /* 0x00000004ff047e24 */ /* 0x002fe2000f8e00ff */
[----:B------:R-:W-:Y:S01]  /*0140*/  MOV R5, UR5 ;  /* 0x0000000500057c02 */ /* 0x000fe20008000f00 */
[----:B------:R-:W-:-:S02]  /*0150*/  IMAD.MOV.U32 R6, RZ, RZ, R16 ;  /* 0x000000ffff067224 */ /* 0x000fc400078e0010 */
[----:B------:R-:W-:Y:S01]  /*0160*/  IMAD.MOV.U32 R7, RZ, RZ, R17 ;  /* 0x000000ffff077224 */ /* 0x000fe200078e0011 */
[----:B--23--:R0:W-:Y:S06]  /*0170*/  STL [R1], R8 ;  /* 0x0000000801007387 */ /* 0x00c1ec0000100800 */
[----:B------:R-:W-:-:S07]  /*0180*/  LEPC R20, `(.L_x_1) ;  /* 0x000000001014794e */ /* 0x000fce0000000000 */
[----:B0-----:R-:W-:Y:S05]  /*0190*/  CALL.ABS.NOINC R10 ;  /* 0x000000000a007343 */ /* 0x001fea0003c00000 */
.L_x_1:
[----:B------:R-:W0:Y:S01]  /*01a0*/  LDC.64 R8, c[0x0][0x380] ;  /* 0x0000e000ff087b82 */ /* 0x000e220000000a00 */
[----:B------:R-:W1:Y:S01]  /*01b0*/  LDCU.64 UR4, c[0x4][0x10] ;  /* 0x01000200ff0477ac */ /* 0x000e620008000a00 */
[----:B0-----:R-:W2:Y:S06]  /*01c0*/  LDG.E.U8 R0, desc[UR36][R8.64+0x1] ;  /* 0x0000012408007981 */ /* 0x001eac000c1e1100 */
[----:B------:R0:W3:Y:S01]  /*01d0*/  LDC.64 R10, c[0x4][R2] ;  /* 0x01000000020a7b82 */ /* 0x0000e20000000a00 */
[----:B-1----:R-:W-:Y:S01]  /*01e0*/  MOV R4, UR4 ;  /* 0x0000000400047c02 */ /* 0x002fe20008000f00 */
[----:B------:R-:W-:Y:S01]  /*01f0*/  IMAD.U32 R5, RZ, RZ, UR5 ;  /* 0x00000005ff057e24 */ /* 0x000fe2000f8e00ff */
[----:B------:R-:W-:Y:S01]  /*0200*/  MOV R7, R17 ;  /* 0x0000001100077202 */ /* 0x000fe20000000f00 */
[----:B------:R-:W-:Y:S01]  /*0210*/  IMAD.MOV.U32 R6, RZ, RZ, R16 ;  /* 0x000000ffff067224 */ /* 0x000fe200078e0010 */
[----:B--23--:R0:W-:Y:S06]  /*0220*/  STL [R1], R0 ;  /* 0x0000000001007387 */ /* 0x00c1ec0000100800 */
[----:B------:R-:W-:-:S07]  /*0230*/  LEPC R20, `(.L_x_2) ;  /* 0x000000001014794e */ /* 0x000fce0000000000 */
[----:B0-----:R-:W-:Y:S05]  /*0240*/  CALL.ABS.NOINC R10 ;  /* 0x000000000a007343 */ /* 0x001fea0003c00000 */
.L_x_2:
[----:B------:R-:W0:Y:S01]  /*0250*/  LDC.64 R8, c[0x0][0x380] ;  /* 0x0000e000ff087b82 */ /* 0x000e220000000a00 */
[----:B------:R-:W1:Y:S01]  /*0260*/  LDCU.64 UR4, c[0x4][0x10] ;  /* 0x01000200ff0477ac */ /* 0x000e620008000a00 */
[----:B0-----:R-:W2:Y:S06]  /*0270*/  LDG.E.U8 R0, desc[UR36][R8.64+0x2] ;  /* 0x0000022408007981 */ /* 0x001eac000c1e1100 */
[----:B------:R0:W3:Y:S01]  /*0280*/  LDC.64 R10, c[0x4][R2] ;  /* 0x01000000020a7b82 */ /* 0x0000e20000000a00 */
[----:B-1----:R-:W-:Y:S01]  /*0290*/  IMAD.U32 R4, RZ, RZ, UR4 ;  /* 0x00000004ff047e24 */ /* 0x002fe2000f8e00ff */
[----:B------:R-:W-:Y:S01]  /*02a0*/  MOV R6, R16 ;  /* 0x0000001000067202 */ /* 0x000fe20000000f00 */
[----:B------:R-:W-:-:S02]  /*02b0*/  IMAD.U32 R5, RZ, RZ, UR5 ;  /* 0x00000005ff057e24 */ /* 0x000fc4000f8e00ff */
[----:B------:R-:W-:Y:S01]  /*02c0*/  IMAD.MOV.U32 R7, RZ, RZ, R17 ;  /* 0x000000ffff077224 */ /* 0x000fe200078e0011 */
[----:B--23--:R0:W-:Y:S06]  /*02d0*/  STL [R1], R0 ;  /* 0x0000000001007387 */ /* 0x00c1ec0000100800 */
[----:B------:R-:W-:-:S07]  /*02e0*/  LEPC R20, `(.L_x_3) ;  /* 0x000000001014794e */ /* 0x000fce0000000000 */
[----:B0-----:R-:W-:Y:S05]  /*02f0*/  CALL.ABS.NOINC R10 ;  /* 0x000000000a007343 */ /* 0x001fea0003c00000 */
.L_x_3:
        /* <DEDUP_REMOVED lines=11> */
.L_x_4:
        /* <DEDUP_REMOVED lines=11> */
.L_x_5:
        /* <DEDUP_REMOVED lines=11> */
.L_x_6:
        /* <DEDUP_REMOVED lines=11> */
.L_x_7:
        /* <DEDUP_REMOVED lines=11> */
.L_x_8:
        /* <DEDUP_REMOVED lines=11> */
.L_x_9:
        /* <DEDUP_REMOVED lines=11> */
.L_x_10:
        /* <DEDUP_REMOVED lines=11> */
.L_x_11:
        /* <DEDUP_REMOVED lines=11> */
.L_x_12:
        /* <DEDUP_REMOVED lines=11> */
.L_x_13:
        /* <DEDUP_REMOVED lines=11> */
.L_x_14:
        /* <DEDUP_REMOVED lines=11> */
.L_x_15:
        /* <DEDUP_REMOVED lines=11> */
.L_x_16:
[----:B------:R0:W1:Y:S01]  /*0bf0*/  LDC.64 R8, c[0x4][R2] ;  /* 0x0100000002087b82 */ /* 0x0000620000000a00 */
[----:B------:R-:W2:Y:S01]  /*0c00*/  LDCU.64 UR4, c[0x4][0x18] ;  /* 0x01000300ff0477ac */ /* 0x000ea20008000a00 */
[----:B------:R-:W-:Y:S02]  /*0c10*/  CS2R R6, SRZ ;  /* 0x0000000000067805 */ /* 0x000fe4000001ff00 */
[----:B--2---:R-:W-:Y:S01]  /*0c20*/  MOV R4, UR4 ;  /* 0x0000000400047c02 */ /* 0x004fe20008000f00 */
[----:B0-----:R-:W-:-:S07]  /*0c30*/  IMAD.U32 R5, RZ, RZ, UR5 ;  /* 0x00000005ff057e24 */ /* 0x001fce000f8e00ff */
[----:B------:R-:W-:-:S07]  /*0c40*/  LEPC R20, `(.L_x_17) ;  /* 0x000000001014794e */ /* 0x000fce0000000000 */
[----:B-1----:R-:W-:Y:S05]  /*0c50*/  CALL.ABS.NOINC R8 ;  /* 0x0000000008007343 */ /* 0x002fea0003c00000 */
.L_x_17:
[----:B------:R0:W1:Y:S01]  /*0c60*/  LDC.64 R8, c[0x4][R2] ;  /* 0x0100000002087b82 */ /* 0x0000620000000a00 */
[----:B------:R-:W2:Y:S01]  /*0c70*/  LDCU.64 UR4, c[0x4][0x20] ;  /* 0x01000400ff0477ac */ /* 0x000ea20008000a00 */
[----:B------:R-:W-:Y:S01]  /*0c80*/  CS2R R6, SRZ ;  /* 0x0000000000067805 */ /* 0x000fe2000001ff00 */
[----:B--2---:R-:W-:Y:S01]  /*0c90*/  IMAD.U32 R4, RZ, RZ, UR4 ;  /* 0x00000004ff047e24 */ /* 0x004fe2000f8e00ff */
[----:B0-----:R-:W-:-:S07]  /*0ca0*/  MOV R5, UR5 ;  /* 0x0000000500057c02 */ /* 0x001fce0008000f00 */
[----:B------:R-:W-:-:S07]  /*0cb0*/  LEPC R20, `(.L_x_18) ;  /* 0x000000001014794e */ /* 0x000fce0000000000 */
[----:B-1----:R-:W-:Y:S05]  /*0cc0*/  CALL.ABS.NOINC R8 ;  /* 0x0000000008007343 */ /* 0x002fea0003c00000 */
.L_x_18:
        /* <DEDUP_REMOVED lines=11> */
.L_x_19:
        /* <DEDUP_REMOVED lines=11> */
.L_x_20:
        /* <DEDUP_REMOVED lines=11> */
.L_x_21:
        /* <DEDUP_REMOVED lines=11> */
.L_x_22:
        /* <DEDUP_REMOVED lines=11> */
.L_x_23:
        /* <DEDUP_REMOVED lines=11> */
.L_x_24:
        /* <DEDUP_REMOVED lines=11> */
.L_x_25:
        /* <DEDUP_REMOVED lines=11> */
.L_x_26:
        /* <DEDUP_REMOVED lines=11> */
.L_x_27:
        /* <DEDUP_REMOVED lines=11> */
.L_x_28:
        /* <DEDUP_REMOVED lines=11> */
.L_x_29:
        /* <DEDUP_REMOVED lines=11> */
.L_x_30:
        /* <DEDUP_REMOVED lines=11> */
.L_x_31:
        /* <DEDUP_REMOVED lines=11> */
.L_x_32:
        /* <DEDUP_REMOVED lines=11> */
.L_x_33:
        /* <DEDUP_REMOVED lines=11> */
.L_x_34:
[----:B------:R0:W1:Y:S01]  /*17d0*/  LDC.64 R8, c[0x4][R2] ;  /* 0x0100000002087b82 */ /* 0x0000620000000a00 */
[----:B------:R-:W2:Y:S01]  /*17e0*/  LDCU.64 UR4, c[0x4][0x18] ;  /* 0x01000300ff0477ac */ /* 0x000ea20008000a00 */
[----:B------:R-:W-:Y:S01]  /*17f0*/  CS2R R6, SRZ ;  /* 0x0000000000067805 */ /* 0x000fe2000001ff00 */
[----:B--2---:R-:W-:Y:S01]  /*1800*/  IMAD.U32 R4, RZ, RZ, UR4 ;  /* 0x00000004ff047e24 */ /* 0x004fe2000f8e00ff */
[----:B0-----:R-:W-:-:S07]  /*1810*/  MOV R5, UR5 ;  /* 0x0000000500057c02 */ /* 0x001fce0008000f00 */
[----:B------:R-:W-:-:S07]  /*1820*/  LEPC R20, `(.L_x_35) ;  /* 0x000000001014794e */ /* 0x000fce0000000000 */
[----:B-1----:R-:W-:Y:S05]  /*1830*/  CALL.ABS.NOINC R8 ;  /* 0x0000000008007343 */ /* 0x002fea0003c00000 */
.L_x_35:
[----:B------:R0:W1:Y:S01]  /*1840*/  LDC.64 R8, c[0x4][R2] ;  /* 0x0100000002087b82 */ /* 0x0000620000000a00 */
[----:B------:R-:W2:Y:S01]  /*1850*/  LDCU.64 UR4, c[0x4][0x28] ;  /* 0x01000500ff0477ac */ /* 0x000ea20008000a00 */
[----:B------:R-:W-:Y:S01]  /*1860*/  CS2R R6, SRZ ;  /* 0x0000000000067805 */ /* 0x000fe2000001ff00 */
[----:B--2---:R-:W-:Y:S02]  /*1870*/  IMAD.U32 R4, RZ, RZ, UR4 ;  /* 0x00000004ff047e24 */ /* 0x004fe4000f8e00ff */
[----:B0-----:R-:W-:-:S07]  /*1880*/  IMAD.U32 R5, RZ, RZ, UR5 ;  /* 0x00000005ff057e24 */ /* 0x001fce000f8e00ff */
[----:B------:R-:W-:-:S07]  /*1890*/  LEPC R20, `(.L_x_36) ;  /* 0x000000001014794e */ /* 0x000fce0000000000 */
[----:B-1----:R-:W-:Y:S05]  /*18a0*/  CALL.ABS.NOINC R8 ;  /* 0x0000000008007343 */ /* 0x002fea0003c00000 */
.L_x_36:
        /* <DEDUP_REMOVED lines=11> */
.L_x_37:
        /* <DEDUP_REMOVED lines=11> */
.L_x_38:
        /* <DEDUP_REMOVED lines=11> */
.L_x_39:
        /* <DEDUP_REMOVED lines=11> */
.L_x_40:
        /* <DEDUP_REMOVED lines=11> */
.L_x_41:
        /* <DEDUP_REMOVED lines=11> */
.L_x_42:
        /* <DEDUP_REMOVED lines=11> */
.L_x_43:
        /* <DEDUP_REMOVED lines=11> */
.L_x_44:
        /* <DEDUP_REMOVED lines=11> */
.L_x_45:
        /* <DEDUP_REMOVED lines=11> */
.L_x_46:
        /* <DEDUP_REMOVED lines=11> */
.L_x_47:
        /* <DEDUP_REMOVED lines=11> */
.L_x_48:
        /* <DEDUP_REMOVED lines=11> */
.L_x_49:
        /* <DEDUP_REMOVED lines=11> */
.L_x_50:
        /* <DEDUP_REMOVED lines=11> */
.L_x_51:
        /* <DEDUP_REMOVED lines=11> */
.L_x_52:
[----:B------:R0:W1:Y:S01]  /*23b0*/  LDC.64 R8, c[0x4][R2] ;  /* 0x0100000002087b82 */ /* 0x0000620000000a00 */
[----:B------:R-:W2:Y:S01]  /*23c0*/  LDCU.64 UR4, c[0x4][0x18] ;  /* 0x01000300ff0477ac */ /* 0x000ea20008000a00 */
[----:B------:R-:W-:Y:S01]  /*23d0*/  CS2R R6, SRZ ;  /* 0x0000000000067805 */ /* 0x000fe2000001ff00 */
[----:B--2---:R-:W-:Y:S02]  /*23e0*/  IMAD.U32 R4, RZ, RZ, UR4 ;  /* 0x00000004ff047e24 */ /* 0x004fe4000f8e00ff */
[----:B0-----:R-:W-:-:S07]  /*23f0*/  IMAD.U32 R5, RZ, RZ, UR5 ;  /* 0x00000005ff057e24 */ /* 0x001fce000f8e00ff */
[----:B------:R-:W-:-:S07]  /*2400*/  LEPC R20, `(.L_x_53) ;  /* 0x000000001014794e */ /* 0x000fce0000000000 */
[----:B-1----:R-:W-:Y:S05]  /*2410*/  CALL.ABS.NOINC R8 ;  /* 0x0000000008007343 */ /* 0x002fea0003c00000 */
.L_x_53:
[----:B------:R-:W0:Y:S01]  /*2420*/  LDC.64 R24, c[0x0][0x388] ;  /* 0x0000e200ff187b82 */ /* 0x000e220000000a00 */
[----:B------:R-:W1:Y:S07]  /*2430*/  LDCU.64 UR4, c[0x4][0x8] ;  /* 0x01000100ff0477ac */ /* 0x000e6e0008000a00 */
[----:B------:R-:W2:Y:S01]  /*2440*/  LDC.64 R22, c[0x0][0x390] ;  /* 0x0000e400ff167b82 */ /* 0x000ea20000000a00 */
[----:B0-----:R-:W3:Y:S04]  /*2450*/  LDG.E.U8 R0, desc[UR36][R24.64+0x3] ;  /* 0x0000032418007981 */ /* 0x001ee8000c1e1100 */
[----:B------:R-:W4:Y:S04]  /*2460*/  LDG.E.U8 R29, desc[UR36][R24.64] ;  /* 0x00000024181d7981 */ /* 0x000f28000c1e1100 */
[----:B------:R-:W5:Y:S04]  /*2470*/  LDG.E.U8 R27, desc[UR36][R24.64+0x1] ;  /* 0x00000124181b7981 */ /* 0x000f68000c1e1100 */
[----:B--2---:R-:W2:Y:S04]  /*2480*/  LDG.E.U8 R14, desc[UR36][R22.64+0x2] ;  /* 0x00000224160e7981 */ /* 0x004ea8000c1e1100 */
[----:B------:R-:W2:Y:S04]  /*2490*/  LDG.E.U8 R12, desc[UR36][R22.64+0x3] ;  /* 0x00000324160c7981 */ /* 0x000ea8000c1e1100 */
        /* <DEDUP_REMOVED lines=8> */
[----:B------:R0:W2:Y:S04]  /*2520*/  LDG.E.U8 R6, desc[UR36][R22.64+0x1] ;  /* 0x0000012416067981 */ /* 0x0000a8000c1e1100 */
[----:B------:R-:W2:Y:S04]  /*2530*/  LDG.E.U8 R5, desc[UR36][R24.64+0x6] ;  /* 0x0000062418057981 */ /* 0x000ea8000c1e1100 */
[----:B------:R-:W2:Y:S01]  /*2540*/  LDG.E.U8 R7, desc[UR36][R24.64+0x4] ;  /* 0x0000042418077981 */ /* 0x000ea2000c1e1100 */
[----:B------:R-:W3:Y:S08]  /*2550*/  LDC.64 R8, c[0x0][0x380] ;  /* 0x0000e000ff087b82 */ /* 0x000ef00000000a00 */
[----:B0-----:R0:W0:Y:S01]  /*2560*/  LDC.64 R22, c[0x4][R2] ;  /* 0x0100000002167b82 */ /* 0x0010220000000a00 */
[----:B---3--:R-:W-:Y:S04]  /*2570*/  STG.E.U8 desc[UR36][R8.64+0x3], R0 ;  /* 0x0000030008007986 */ /* 0x008fe8000c101124 */
[----:B----4-:R-:W-:Y:S04]  /*2580*/  STG.E.U8 desc[UR36][R8.64], R29 ;  /* 0x0000001d08007986 */ /* 0x010fe8000c101124 */
[----:B-----5:R-:W-:Y:S04]  /*2590*/  STG.E.U8 desc[UR36][R8.64+0x1], R27 ;  /* 0x0000011b08007986 */ /* 0x020fe8000c101124 */
[----:B--2---:R-:W-:Y:S04]  /*25a0*/  STG.E.U8 desc[UR36][R8.64+0x6], R14 ;  /* 0x0000060e08007986 */ /* 0x004fe8000c101124 */
[----:B------:R-:W-:Y:S04]  /*25b0*/  STG.E.U8 desc[UR36][R8.64+0x7], R12 ;  /* 0x0000070c08007986 */ /* 0x000fe8000c101124 */
[----:B------:R-:W-:Y:S04]  /*25c0*/  STG.E.U8 desc[UR36][R8.64+0x4], R10 ;  /* 0x0000040a08007986 */ /* 0x000fe8000c101124 */
[----:B------:R-:W-:Y:S04]  /*25d0*/  STG.E.U8 desc[UR36][R8.64+0xb], R11 ;  /* 0x00000b0b08007986 */ /* 0x000fe8000c101124 */
[----:B------:R-:W-:Y:S04]  /*25e0*/  STG.E.U8 desc[UR36][R8.64+0x9], R3 ;  /* 0x0000090308007986 */ /* 0x000fe8000c101124 */
[----:B------:R-:W-:Y:S04]  /*25f0*/  STG.E.U8 desc[UR36][R8.64+0xe], R21 ;  /* 0x00000e1508007986 */ /* 0x000fe8000c101124 */
[----:B------:R-:W-:Y:S04]  /*2600*/  STG.E.U8 desc[UR36][R8.64+0xf], R19 ;  /* 0x00000f1308007986 */ /* 0x000fe8000c101124 */
[----:B------:R-:W-:Y:S04]  /*2610*/  STG.E.U8 desc[UR36][R8.64+0xc], R15 ;  /* 0x00000c0f08007986 */ /* 0x000fe8000c101124 */
[----:B------:R-:W-:Y:S04]  /*2620*/  STG.E.U8 desc[UR36][R8.64+0xd], R13 ;  /* 0x00000d0d08007986 */ /* 0x000fe8000c101124 */
[----:B------:R1:W-:Y:S04]  /*2630*/  STG.E.U8 desc[UR36][R8.64+0x2], R4 ;  /* 0x0000020408007986 */ /* 0x0003e8000c101124 */
[----:B------:R-:W-:Y:S04]  /*2640*/  STG.E.U8 desc[UR36][R8.64+0x5], R6 ;  /* 0x0000050608007986 */ /* 0x000fe8000c101124 */
[----:B------:R2:W-:Y:S04]  /*2650*/  STG.E.U8 desc[UR36][R8.64+0xa], R5 ;  /* 0x00000a0508007986 */ /* 0x0005e8000c101124 */
[----:B------:R3:W-:Y:S01]  /*2660*/  STG.E.U8 desc[UR36][R8.64+0x8], R7 ;  /* 0x0000080708007986 */ /* 0x0007e2000c101124 */
[----:B-1----:R-:W-:Y:S01]  /*2670*/  MOV R4, UR4 ;  /* 0x0000000400047c02 */ /* 0x002fe20008000f00 */
[----:B--2---:R-:W-:Y:S01]  /*2680*/  IMAD.U32 R5, RZ, RZ, UR5 ;  /* 0x00000005ff057e24 */ /* 0x004fe2000f8e00ff */
[----:B0--3--:R-:W-:-:S07]  /*2690*/  CS2R R6, SRZ ;  /* 0x0000000000067805 */ /* 0x009fce000001ff00 */
[----:B------:R-:W-:-:S07]  /*26a0*/  LEPC R20, `(.L_x_54) ;  /* 0x000000001014794e */ /* 0x000fce0000000000 */
[----:B------:R-:W-:Y:S05]  /*26b0*/  CALL.ABS.NOINC R22 ;  /* 0x0000000016007343 */ /* 0x000fea0003c00000 */
.L_x_54:
        /* <DEDUP_REMOVED lines=11> */
.L_x_55:
        /* <DEDUP_REMOVED lines=11> */
.L_x_56:
        /* <DEDUP_REMOVED lines=11> */
.L_x_57:
        /* <DEDUP_REMOVED lines=11> */
.L_x_58:
        /* <DEDUP_REMOVED lines=11> */
.L_x_59:
        /* <DEDUP_REMOVED lines=11> */
.L_x_60:
        /* <DEDUP_REMOVED lines=11> */
.L_x_61:
        /* <DEDUP_REMOVED lines=11> */
.L_x_62:
        /* <DEDUP_REMOVED lines=11> */
.L_x_63:
        /* <DEDUP_REMOVED lines=11> */
.L_x_64:
        /* <DEDUP_REMOVED lines=11> */
.L_x_65:
        /* <DEDUP_REMOVED lines=11> */
.L_x_66:
        /* <DEDUP_REMOVED lines=11> */
.L_x_67:
        /* <DEDUP_REMOVED lines=11> */
.L_x_68:
        /* <DEDUP_REMOVED lines=11> */
.L_x_69:
        /* <DEDUP_REMOVED lines=11> */
.L_x_70:
[----:B------:R0:W1:Y:S01]  /*31c0*/  LDC.64 R8, c[0x4][R2] ;  /* 0x0100000002087b82 */ /* 0x0000620000000a00 */
[----:B------:R-:W2:Y:S01]  /*31d0*/  LDCU.64 UR4, c[0x4][0x18] ;  /* 0x01000300ff0477ac */ /* 0x000ea20008000a00 */
[----:B------:R-:W-:Y:S02]  /*31e0*/  CS2R R6, SRZ ;  /* 0x0000000000067805 */ /* 0x000fe4000001ff00 */
[----:B--2---:R-:W-:Y:S01]  /*31f0*/  MOV R4, UR4 ;  /* 0x0000000400047c02 */ /* 0x004fe20008000f00 */
[----:B0-----:R-:W-:-:S07]  /*3200*/  IMAD.U32 R5, RZ, RZ, UR5 ;  /* 0x00000005ff057e24 */ /* 0x001fce000f8e00ff */
[----:B------:R-:W-:-:S07]  /*3210*/  LEPC R20, `(.L_x_71) ;  /* 0x000000001014794e */ /* 0x000fce0000000000 */
[----:B-1----:R-:W-:Y:S05]  /*3220*/  CALL.ABS.NOINC R8 ;  /* 0x0000000008007343 */ /* 0x002fea0003c00000 */
.L_x_71:
[----:B------:R0:W1:Y:S01]  /*3230*/  LDC.64 R8, c[0x4][R2] ;  /* 0x0100000002087b82 */ /* 0x0000620000000a00 */
[----:B------:R-:W2:Y:S01]  /*3240*/  LDCU.64 UR4, c[0x4][0x20] ;  /* 0x01000400ff0477ac */ /* 0x000ea20008000a00 */
[----:B------:R-:W-:Y:S01]  /*3250*/  CS2R R6, SRZ ;  /* 0x0000000000067805 */ /* 0x000fe2000001ff00 */
[----:B--2---:R-:W-:Y:S01]  /*3260*/  IMAD.U32 R4, RZ, RZ, UR4 ;  /* 0x00000004ff047e24 */ /* 0x004fe2000f8e00ff */
[----:B0-----:R-:W-:-:S07]  /*3270*/  MOV R5, UR5 ;  /* 0x0000000500057c02 */ /* 0x001fce0008000f00 */
[----:B------:R-:W-:-:S07]  /*3280*/  LEPC R20, `(.L_x_72) ;  /* 0x000000001014794e */ /* 0x000fce0000000000 */
[----:B-1----:R-:W-:Y:S05]  /*3290*/  CALL.ABS.NOINC R8 ;  /* 0x0000000008007343 */ /* 0x002fea0003c00000 */
.L_x_72:
        /* <DEDUP_REMOVED lines=11> */
.L_x_73:
        /* <DEDUP_REMOVED lines=11> */
.L_x_74:
        /* <DEDUP_REMOVED lines=11> */
.L_x_75:
        /* <DEDUP_REMOVED lines=11> */
.L_x_76:
        /* <DEDUP_REMOVED lines=11> */
.L_x_77:
        /* <DEDUP_REMOVED lines=11> */
.L_x_78:
        /* <DEDUP_REMOVED lines=11> */
.L_x_79:
        /* <DEDUP_REMOVED lines=11> */
.L_x_80:
        /* <DEDUP_REMOVED lines=11> */
.L_x_81:
        /* <DEDUP_REMOVED lines=11> */
.L_x_82:
        /* <DEDUP_REMOVED lines=11> */
.L_x_83:
        /* <DEDUP_REMOVED lines=11> */
.L_x_84:
        /* <DEDUP_REMOVED lines=11> */
.L_x_85:
        /* <DEDUP_REMOVED lines=11> */
.L_x_86:
        /* <DEDUP_REMOVED lines=11> */
.L_x_87:
        /* <DEDUP_REMOVED lines=11> */
.L_x_88:
[----:B------:R0:W1:Y:S01]  /*3da0*/  LDC.64 R8, c[0x4][R2] ;  /* 0x0100000002087b82 */ /* 0x0000620000000a00 */
[----:B------:R-:W2:Y:S01]  /*3db0*/  LDCU.64 UR4, c[0x4][0x18] ;  /* 0x01000300ff0477ac */ /* 0x000ea20008000a00 */
[----:B------:R-:W-:Y:S01]  /*3dc0*/  CS2R R6, SRZ ;  /* 0x0000000000067805 */ /* 0x000fe2000001ff00 */
[----:B--2---:R-:W-:Y:S01]  /*3dd0*/  IMAD.U32 R4, RZ, RZ, UR4 ;  /* 0x00000004ff047e24 */ /* 0x004fe2000f8e00ff */
[----:B0-----:R-:W-:-:S07]  /*3de0*/  MOV R5, UR5 ;  /* 0x0000000500057c02 */ /* 0x001fce0008000f00 */
[----:B------:R-:W-:-:S07]  /*3df0*/  LEPC R20, `(.L_x_89) ;  /* 0x000000001014794e */ /* 0x000fce0000000000 */
[----:B-1----:R-:W-:Y:S05]  /*3e00*/  CALL.ABS.NOINC R8 ;  /* 0x0000000008007343 */ /* 0x002fea0003c00000 */
.L_x_89:
[----:B------:R0:W1:Y:S01]  /*3e10*/  LDC.64 R8, c[0x4][R2] ;  /* 0x0100000002087b82 */ /* 0x0000620000000a00 */
[----:B------:R-:W2:Y:S01]  /*3e20*/  LDCU.64 UR4, c[0x4][0x28] ;  /* 0x01000500ff0477ac */ /* 0x000ea20008000a00 */
[----:B------:R-:W-:Y:S01]  /*3e30*/  CS2R R6, SRZ ;  /* 0x0000000000067805 */ /* 0x000fe2000001ff00 */
[----:B--2---:R-:W-:Y:S02]  /*3e40*/  IMAD.U32 R4, RZ, RZ, UR4 ;  /* 0x00000004ff047e24 */ /* 0x004fe4000f8e00ff */
[----:B0-----:R-:W-:-:S07]  /*3e50*/  IMAD.U32 R5, RZ, RZ, UR5 ;  /* 0x00000005ff057e24 */ /* 0x001fce000f8e00ff */
[----:B------:R-:W-:-:S07]  /*3e60*/  LEPC R20, `(.L_x_90) ;  /* 0x000000001014794e */ /* 0x000fce0000000000 */
[----:B-1----:R-:W-:Y:S05]  /*3e70*/  CALL.ABS.NOINC R8 ;  /* 0x0000000008007343 */ /* 0x002fea0003c00000 */
.L_x_90:
        /* <DEDUP_REMOVED lines=11> */
.L_x_91:
        /* <DEDUP_REMOVED lines=11> */
.L_x_92:
        /* <DEDUP_REMOVED lines=11> */
.L_x_93:
        /* <DEDUP_REMOVED lines=11> */
.L_x_94:
[----:B------:R-:W0:Y:S01]  /*4140*/  LDC.64 R8, c[0x0][0x390] ;  /* 0x0000e400ff087b82 */ /* 0x000e220000000a00 */
[----:B------:R-:W1:Y:S01]  /*4150*/  LDCU.64 UR4, c[0x4][0x10] ;  /* 0x01000200ff0477ac */ /* 0x000e620008000a00 */
[----:B0-----:R-:W2:Y:S06]  /*4160*/  LDG.E.U8 R0, desc[UR36][R8.64+0x4] ;  /* 0x0000042408007981 */ /* 0x001eac000c1e1100 */
[----:B------:R0:W3:Y:S01]  /*4170*/  LDC.64 R10, c[0x4][R2] ;  /* 0x01000000020a7b82 */ /* 0x0000e20000000a00 */
[----:B-1----:R-:W-:Y:S01]  /*4180*/  IMAD.U32 R4, RZ, RZ, UR4 ;  /* 0x00000004ff047e24 */ /* 0x002fe2000f8e00ff */
[----:B------:R-:W-:Y:S01]  /*4190*/  MOV R5, UR5 ;  /* 0x0000000500057c02 */ /* 0x000fe20008000f00 */
[----:B------:R-:W-:Y:S01]  /*41a0*/  IMAD.MOV.U32 R6, RZ, RZ, R16 ;  /* 0x000000ffff067224 */ /* 0x000fe200078e0010 */
[----:B------:R-:W-:Y:S01]  /*41b0*/  MOV R7, R17 ;  /* 0x0000001100077202 */ /* 0x000fe20000000f00 */
[----:B--23--:R0:W-:Y:S06]  /*41c0*/  STL [R1], R0 ;  /* 0x0000000001007387 */ /* 0x00c1ec0000100800 */
[----:B------:R-:W-:-:S07]  /*41d0*/  LEPC R20, `(.L_x_95) ;  /* 0x000000001014794e */ /* 0x000fce0000000000 */
[----:B0-----:R-:W-:Y:S05]  /*41e0*/  CALL.ABS.NOINC R10 ;  /* 0x000000000a007343 */ /* 0x001fea0003c00000 */
.L_x_95:
        /* <DEDUP_REMOVED lines=11> */
.L_x_96:
        /* <DEDUP_REMOVED lines=11> */
.L_x_97:
        /* <DEDUP_REMOVED lines=11> */
.L_x_98:
        /* <DEDUP_REMOVED lines=11> */
.L_x_99:
        /* <DEDUP_REMOVED lines=11> */
.L_x_100:
        /* <DEDUP_REMOVED lines=11> */
.L_x_101:
        /* <DEDUP_REMOVED lines=11> */
.L_x_102:
        /* <DEDUP_REMOVED lines=11> */
.L_x_103:
        /* <DEDUP_REMOVED lines=11> */
.L_x_104:
        /* <DEDUP_REMOVED lines=11> */
.L_x_105:
        /* <DEDUP_REMOVED lines=11> */
.L_x_106:
[----:B------:R-:W0:Y:S01]  /*4980*/  LDC.64 R2, c[0x4][R2] ;  /* 0x0100000002027b82 */ /* 0x000e220000000a00 */
[----:B------:R-:W1:Y:S01]  /*4990*/  LDCU.64 UR4, c[0x4][0x18] ;  /* 0x01000300ff0477ac */ /* 0x000e620008000a00 */
[----:B------:R-:W-:Y:S01]  /*49a0*/  CS2R R6, SRZ ;  /* 0x0000000000067805 */ /* 0x000fe2000001ff00 */
[----:B-1----:R-:W-:Y:S01]  /*49b0*/  IMAD.U32 R4, RZ, RZ, UR4 ;  /* 0x00000004ff047e24 */ /* 0x002fe2000f8e00ff */
[----:B------:R-:W-:-:S07]  /*49c0*/  MOV R5, UR5 ;  /* 0x0000000500057c02 */ /* 0x000fce0008000f00 */
[----:B------:R-:W-:-:S07]  /*49d0*/  LEPC R20, `(.L_x_107) ;  /* 0x000000001014794e */ /* 0x000fce0000000000 */
[----:B0-----:R-:W-:Y:S05]  /*49e0*/  CALL.ABS.NOINC R2 ;  /* 0x0000000002007343 */ /* 0x001fea0003c00000 */
.L_x_107:
[----:B------:R-:W-:Y:S05]  /*49f0*/  EXIT ;  /* 0x000000000000794d */ /* 0x000fea0003800000 */
.L_x_108:
[----:B------:R-:W-:-:S00]  /*4a00*/  BRA `(.L_x_108) ;  /* 0xfffffffc00fc7947 */ /* 0x000fc0000383ffff */
[----:B------:R-:W-:-:S00]  /*4a10*/  NOP ;  /* 0x0000000000007918 */ /* 0x000fc00000000000 */
        /* <DEDUP_REMOVED lines=14> */
.L_x_109:


//--------------------- .nv.global.init           --------------------------
	.section	.nv.global.init,"aw",@progbits
.nv.global.init:
	.type		$str$2,@object
	.size		$str$2,($str - $str$2)
$str$2:
        /*0000*/ 	.byte	0x0a, 0x00
	.type		$str,@object
	.size		$str,($str$4 - $str)
$str:
        /*0002*/ 	.byte	0x54, 0x3a, 0x20, 0x00
	.type		$str$4,@object
	.size		$str$4,($str$3 - $str$4)
$str$4:
        /*0006*/ 	.byte	0x42, 0x3a, 0x20, 0x00
	.type		$str$3,@object
	.size		$str$3,($str$1 - $str$3)
$str$3:
        /*000a*/ 	.byte	0x41, 0x3a, 0x20, 0x00
	.type		$str$1,@object
	.size		$str$1,(.L_1 - $str$1)
$str$1:
        /*000e*/ 	.byte	0x25, 0x30, 0x32, 0x78, 0x00
.L_1:


//--------------------- .nv.shared.reserved.0     --------------------------
	.section	.nv.shared.reserved.0,"aw",@nobits
	.weak		__nv_reservedSMEM_offset_0_alias
	.size		__nv_reservedSMEM_offset_0_alias, 0, 64
	.other		__nv_reservedSMEM_offset_0_alias,@"STO_CUDA_RESERVED_SHARED STV_DEFAULT"
__nv_reservedSMEM_offset_0_alias:
	.zero		0
	.zero		64


//--------------------- .nv.constant0._Z7printmePhS_S_ --------------------------
	.section	.nv.constant0._Z7printmePhS_S_,"a",@progbits
	.sectionflags	@""
	.align	4
.nv.constant0._Z7printmePhS_S_:
	.zero		920


//--------------------- SYMBOLS --------------------------

	.type		.nv.reservedSmem.offset0,@object
	.size		.nv.reservedSmem.offset0,0x4
	.type		vprintf,@function
